	.target	sm_90a

	.elftype	@"ET_EXEC"


//--------------------- .note.nv.tkinfo           --------------------------
	.section	.note.nv.tkinfo,"",@"SHT_NOTE"
	.sectionflags	@"SHF_NOTE_NV_TKINFO"
	.tkinfo
        /*0018*/ 	.word	0x00000002
        /*0030*/ 	.string	""
        /*0030*/ 	.string	"ptxas"
        /*0030*/ 	.string	"Cuda compilation tools, release 13.0, V13.0.88"
        /*0030*/ 	.string	"Build cuda_13.0.r13.0/compiler.36424714_0"
        /*0030*/ 	.string	"-arch sm_90a -m 64 "



//--------------------- .note.nv.cuinfo           --------------------------
	.section	.note.nv.cuinfo,"",@"SHT_NOTE"
	.sectionflags	@"SHF_NOTE_NV_CUINFO"
        /*0018*/ 	.short	0x0002
        /*001a*/ 	.short	0x005a
        /*001c*/ 	.short	0x0082
	.zero		2


//--------------------- .nv.info                  --------------------------
	.section	.nv.info,"",@"SHT_CUDA_INFO"
	.align	4


	//----- nvinfo : EIATTR_REGCOUNT
	.align		4
        /*0000*/ 	.byte	0x04, 0x2f
        /*0002*/ 	.short	(.L_16 - .L_15)
	.align		4
.L_15:
        /*0004*/ 	.word	index@(_ZN7cutlass13device_kernelINS_4fmha6kernel13FmhaKernelTmaINS1_10collective15FmhaMainloopTmaINS_10bfloat16_tEfN4cute5tupleIJNS7_1CILi64EEESA_NS9_ILi224EEEEEENS4_12CausalFusionEJEEENS4_15FmhaFwdEpilogueIS6_fNS8_IJSA_SB_SA_EEEEEJEEEEEvNT_6ParamsE)
        /*0008*/ 	.word	0x000000d4


	//----- nvinfo : EIATTR_FRAME_SIZE
	.align		4
.L_16:
        /*000c*/ 	.byte	0x04, 0x11
        /*000e*/ 	.short	(.L_18 - .L_17)
	.align		4
.L_17:
        /*0010*/ 	.word	index@($__internal_0_$__cuda_sm20_rcp_rn_f32_slowpath)
        /*0014*/ 	.word	0x00000000


	//----- nvinfo : EIATTR_FRAME_SIZE
	.align		4
.L_18:
        /*0018*/ 	.byte	0x04, 0x11
        /*001a*/ 	.short	(.L_20 - .L_19)
	.align		4
.L_19:
        /*001c*/ 	.word	index@(_ZN7cutlass13device_kernelINS_4fmha6kernel13FmhaKernelTmaINS1_10collective15FmhaMainloopTmaINS_10bfloat16_tEfN4cute5tupleIJNS7_1CILi64EEESA_NS9_ILi224EEEEEENS4_12CausalFusionEJEEENS4_15FmhaFwdEpilogueIS6_fNS8_IJSA_SB_SA_EEEEEJEEEEEvNT_6ParamsE)
        /*0020*/ 	.word	0x00000000


	//----- nvinfo : EIATTR_MIN_STACK_SIZE
	.align		4
.L_20:
        /*0024*/ 	.byte	0x04, 0x12
        /*0026*/ 	.short	(.L_22 - .L_21)
	.align		4
.L_21:
        /*0028*/ 	.word	index@(_ZN7cutlass13device_kernelINS_4fmha6kernel13FmhaKernelTmaINS1_10collective15FmhaMainloopTmaINS_10bfloat16_tEfN4cute5tupleIJNS7_1CILi64EEESA_NS9_ILi224EEEEEENS4_12CausalFusionEJEEENS4_15FmhaFwdEpilogueIS6_fNS8_IJSA_SB_SA_EEEEEJEEEEEvNT_6ParamsE)
        /*002c*/ 	.word	0x00000000
.L_22:


//--------------------- .nv.compat                --------------------------
	.section	.nv.compat,"",@"SHT_CUDA_COMPAT_INFO"
	.align	4
        /*0000*/ 	.byte	0x02, 0x09, 0x01, 0x00, 0x02, 0x02, 0x04, 0x00, 0x02, 0x05, 0x05, 0x00, 0x03, 0x07, 0x01, 0x01
        /*0010*/ 	.byte	0x02, 0x03, 0x01, 0x00, 0x02, 0x06, 0x01, 0x00, 0x04, 0x0b, 0x08, 0x00, 0x00, 0x00, 0x00, 0x00
        /*0020*/ 	.byte	0x00, 0x00, 0x00, 0x00


//--------------------- .nv.info._ZN7cutlass13device_kernelINS_4fmha6kernel13FmhaKernelTmaINS1_10collective15FmhaMainloopTmaINS_10bfloat16_tEfN4cute5tupleIJNS7_1CILi64EEESA_NS9_ILi224EEEEEENS4_12CausalFusionEJEEENS4_15FmhaFwdEpilogueIS6_fNS8_IJSA_SB_SA_EEEEEJEEEEEvNT_6ParamsE --------------------------
	.section	.nv.info._ZN7cutlass13device_kernelINS_4fmha6kernel13FmhaKernelTmaINS1_10collective15FmhaMainloopTmaINS_10bfloat16_tEfN4cute5tupleIJNS7_1CILi64EEESA_NS9_ILi224EEEEEENS4_12CausalFusionEJEEENS4_15FmhaFwdEpilogueIS6_fNS8_IJSA_SB_SA_EEEEEJEEEEEvNT_6ParamsE,"",@"SHT_CUDA_INFO"
	.sectionflags	@""
	.align	4


	//----- nvinfo : EIATTR_CUDA_API_VERSION
	.align		4
        /*0000*/ 	.byte	0x04, 0x37
        /*0002*/ 	.short	(.L_24 - .L_23)
.L_23:
        /*0004*/ 	.word	0x00000082


	//----- nvinfo : EIATTR_KPARAM_INFO
	.align		4
.L_24:
        /*0008*/ 	.byte	0x04, 0x17
        /*000a*/ 	.short	(.L_26 - .L_25)
.L_25:
        /*000c*/ 	.word	0x00000000
        /*0010*/ 	.short	0x0000
        /*0012*/ 	.short	0x0070
        /*0014*/ 	.byte	0x00, 0xf0, 0x01, 0x20


	//----- nvinfo : EIATTR_SPARSE_MMA_MASK
	.align		4
.L_26:
        /*0018*/ 	.byte	0x03, 0x50
        /*001a*/ 	.short	0x0000


	//----- nvinfo : EIATTR_MAXREG_COUNT
	.align		4
        /*001c*/ 	.byte	0x03, 0x1b
        /*001e*/ 	.short	0x00ff


	//----- nvinfo : EIATTR_NUM_BARRIERS
	.align		4
        /*0020*/ 	.byte	0x02, 0x4c
        /*0022*/ 	.byte	0x02
	.zero		1


	//----- nvinfo : EIATTR_EXTERNS
	.align		4
        /*0024*/ 	.byte	0x04, 0x0f
        /*0026*/ 	.short	(.L_28 - .L_27)


	//   ....[0]....
	.align		4
.L_27:
        /*0028*/ 	.word	index@(__assertfail)


	//----- nvinfo : EIATTR_MERCURY_ISA_VERSION
	.align		4
.L_28:
        /*002c*/ 	.byte	0x03, 0x5f
        /*002e*/ 	.short	0x0101


	//----- nvinfo : EIATTR_COOP_GROUP_MASK_REGIDS
	.align		4
        /*0030*/ 	.byte	0x04, 0x29
        /*0032*/ 	.short	(.L_30 - .L_29)


	//   ....[0]....
.L_29:
        /*0034*/ 	.word	0xffffffff


	//   ....[1]....
        /*0038*/ 	.word	0xffffffff


	//   ....[2]....
        /*003c*/ 	.word	0xffffffff


	//   ....[3]....
        /*0040*/ 	.word	0xffffffff


	//   ....[4]....
        /*0044*/ 	.word	0xffffffff


	//   ....[5]....
        /*0048*/ 	.word	0xffffffff


	//   ....[6]....
        /*004c*/ 	.word	0xffffffff


	//   ....[7]....
        /*0050*/ 	.word	0xffffffff


	//   ....[8]....
        /*0054*/ 	.word	0xffffffff


	//   ....[9]....
        /*0058*/ 	.word	0xffffffff


	//   ....[10]....
        /*005c*/ 	.word	0xffffffff


	//   ....[11]....
        /*0060*/ 	.word	0xffffffff


	//   ....[12]....
        /*0064*/ 	.word	0xffffffff


	//   ....[13]....
        /*0068*/ 	.word	0xffffffff


	//   ....[14]....
        /*006c*/ 	.word	0xffffffff


	//   ....[15]....
        /*0070*/ 	.word	0xffffffff


	//   ....[16]....
        /*0074*/ 	.word	0xffffffff


	//   ....[17]....
        /*0078*/ 	.word	0xffffffff


	//   ....[18]....
        /*007c*/ 	.word	0xffffffff


	//   ....[19]....
        /*0080*/ 	.word	0xffffffff


	//   ....[20]....
        /*0084*/ 	.word	0xffffffff


	//----- nvinfo : EIATTR_COOP_GROUP_INSTR_OFFSETS
	.align		4
.L_30:
        /*0088*/ 	.byte	0x04, 0x28
        /*008a*/ 	.short	(.L_32 - .L_31)


	//   ....[0]....
.L_31:
        /*008c*/ 	.word	0x00000050


	//   ....[1]....
        /*0090*/ 	.word	0x00000140


	//   ....[2]....
        /*0094*/ 	.word	0x00000270


	//   ....[3]....
        /*0098*/ 	.word	0x00000410


	//   ....[4]....
        /*009c*/ 	.word	0x000005c0


	//   ....[5]....
        /*00a0*/ 	.word	0x00002ed0


	//   ....[6]....
        /*00a4*/ 	.word	0x00002fd0


	//   ....[7]....
        /*00a8*/ 	.word	0x00003060


	//   ....[8]....
        /*00ac*/ 	.word	0x00003150


	//   ....[9]....
        /*00b0*/ 	.word	0x00005890


	//   ....[10]....
        /*00b4*/ 	.word	0x000058a0


	//   ....[11]....
        /*00b8*/ 	.word	0x000058d0


	//   ....[12]....
        /*00bc*/ 	.word	0x000058e0


	//   ....[13]....
        /*00c0*/ 	.word	0x000092c0


	//   ....[14]....
        /*00c4*/ 	.word	0x000092d0


	//   ....[15]....
        /*00c8*/ 	.word	0x00009300


	//   ....[16]....
        /*00cc*/ 	.word	0x00009310


	//   ....[17]....
        /*00d0*/ 	.word	0x0000bb60


	//   ....[18]....
        /*00d4*/ 	.word	0x0000bba0


	//   ....[19]....
        /*00d8*/ 	.word	0x0000bbe0


	//   ....[20]....
        /*00dc*/ 	.word	0x0000bc00


	//----- nvinfo : EIATTR_SYSCALL_OFFSETS
	.align		4
.L_32:
        /*00e0*/ 	.byte	0x04, 0x46
        /*00e2*/ 	.short	(.L_34 - .L_33)


	//   ....[0]....
.L_33:
        /*00e4*/ 	.word	0x0000ca10


	//   ....[1]....
        /*00e8*/ 	.word	0x0000cb30


	//----- nvinfo : EIATTR_MBARRIER_INSTR_OFFSETS
	.align		4
.L_34:
        /*00ec*/ 	.byte	0x04, 0x39
        /*00ee*/ 	.short	(.L_36 - .L_35)


	//   ....[0]....
.L_35:
        /*00f0*/ 	.word	0x00000240
        /*00f4*/ 	.word	0x000000ff
        /*00f8*/ 	.word	0x00023040
        /*00fc*/ 	.short	0x0100
        /*00fe*/ 	.byte	0x08
	.zero		1


	//   ....[1]....
        /*0100*/ 	.word	0x00000250
        /*0104*/ 	.word	0x000000ff
        /*0108*/ 	.word	0x00023048
        /*010c*/ 	.short	0x0100
        /*010e*/ 	.byte	0x08
	.zero		1


	//   ....[2]....
        /*0110*/ 	.word	0x00000380
        /*0114*/ 	.word	0x000000ff
        /*0118*/ 	.word	0x00023000
        /*011c*/ 	.short	0x0100
        /*011e*/ 	.byte	0x08
	.zero		1


	//   ....[3]....
        /*0120*/ 	.word	0x00000390
        /*0124*/ 	.word	0x000000ff
        /*0128*/ 	.word	0x00023020
        /*012c*/ 	.short	0x0100
        /*012e*/ 	.byte	0x08
	.zero		1


	//   ....[4]....
        /*0130*/ 	.word	0x000003a0
        /*0134*/ 	.word	0x000000ff
        /*0138*/ 	.word	0x00023008
        /*013c*/ 	.short	0x0100
        /*013e*/ 	.byte	0x08
	.zero		1


	//   ....[5]....
        /*0140*/ 	.word	0x000003b0
        /*0144*/ 	.word	0x000000ff
        /*0148*/ 	.word	0x00023028
        /*014c*/ 	.short	0x0100
        /*014e*/ 	.byte	0x08
	.zero		1


	//   ....[6]....
        /*0150*/ 	.word	0x000003c0
        /*0154*/ 	.word	0x000000ff
        /*0158*/ 	.word	0x00023010
        /*015c*/ 	.short	0x0100
        /*015e*/ 	.byte	0x08
	.zero		1


	//   ....[7]....
        /*0160*/ 	.word	0x000003d0
        /*0164*/ 	.word	0x000000ff
        /*0168*/ 	.word	0x00023030
        /*016c*/ 	.short	0x0100
        /*016e*/ 	.byte	0x08
	.zero		1


	//   ....[8]....
        /*0170*/ 	.word	0x000003e0
        /*0174*/ 	.word	0x000000ff
        /*0178*/ 	.word	0x00023018
        /*017c*/ 	.short	0x0100
        /*017e*/ 	.byte	0x08
	.zero		1


	//   ....[9]....
        /*0180*/ 	.word	0x000003f0
        /*0184*/ 	.word	0x000000ff
        /*0188*/ 	.word	0x00023038
        /*018c*/ 	.short	0x0100
        /*018e*/ 	.byte	0x08
	.zero		1


	//   ....[10]....
        /*0190*/ 	.word	0x00000520
        /*0194*/ 	.word	0x000000ff
        /*0198*/ 	.word	0x00023050
        /*019c*/ 	.short	0x0100
        /*019e*/ 	.byte	0x08
	.zero		1


	//   ....[11]....
        /*01a0*/ 	.word	0x00000530
        /*01a4*/ 	.word	0x000000ff
        /*01a8*/ 	.word	0x00023070
        /*01ac*/ 	.short	0x0100
        /*01ae*/ 	.byte	0x08
	.zero		1


	//   ....[12]....
        /*01b0*/ 	.word	0x00000540
        /*01b4*/ 	.word	0x000000ff
        /*01b8*/ 	.word	0x00023058
        /*01bc*/ 	.short	0x0100
        /*01be*/ 	.byte	0x08
	.zero		1


	//   ....[13]....
        /*01c0*/ 	.word	0x00000550
        /*01c4*/ 	.word	0x000000ff
        /*01c8*/ 	.word	0x00023078
        /*01cc*/ 	.short	0x0100
        /*01ce*/ 	.byte	0x08
	.zero		1


	//   ....[14]....
        /*01d0*/ 	.word	0x00000560
        /*01d4*/ 	.word	0x000000ff
        /*01d8*/ 	.word	0x00023060
        /*01dc*/ 	.short	0x0100
        /*01de*/ 	.byte	0x08
	.zero		1


	//   ....[15]....
        /*01e0*/ 	.word	0x00000570
        /*01e4*/ 	.word	0x000000ff
        /*01e8*/ 	.word	0x00023080
        /*01ec*/ 	.short	0x0100
        /*01ee*/ 	.byte	0x08
	.zero		1


	//   ....[16]....
        /*01f0*/ 	.word	0x00000580
        /*01f4*/ 	.word	0x000000ff
        /*01f8*/ 	.word	0x00023068
        /*01fc*/ 	.short	0x0100
        /*01fe*/ 	.byte	0x08
	.zero		1


	//   ....[17]....
        /*0200*/ 	.word	0x00000590
        /*0204*/ 	.word	0x000000ff
        /*0208*/ 	.word	0x00023088
        /*020c*/ 	.short	0x0100
        /*020e*/ 	.byte	0x08
	.zero		1


	//   ....[18]....
        /*0210*/ 	.word	0x000007a0
        /*0214*/ 	.word	0x00000004
        /*0218*/ 	.word	0x00023048
        /*021c*/ 	.short	0x010a
        /*021e*/ 	.byte	0x3f
	.zero		1


	//   ....[19]....
        /*0220*/ 	.word	0x00000c30
        /*0224*/ 	.word	0x00000003
        /*0228*/ 	.word	0x00023020
        /*022c*/ 	.short	0x010a
        /*022e*/ 	.byte	0x3f
	.zero		1


	//   ....[20]....
        /*0230*/ 	.word	0x00001030
        /*0234*/ 	.word	0x00000003
        /*0238*/ 	.word	0x00023020
        /*023c*/ 	.short	0x010a
        /*023e*/ 	.byte	0x3f
	.zero		1


	//   ....[21]....
        /*0240*/ 	.word	0x000014c0
        /*0244*/ 	.word	0x00000003
        /*0248*/ 	.word	0x00023020
        /*024c*/ 	.short	0x010a
        /*024e*/ 	.byte	0x3f
	.zero		1


	//   ....[22]....
        /*0250*/ 	.word	0x00001920
        /*0254*/ 	.word	0x0000000a
        /*0258*/ 	.word	0x00023020
        /*025c*/ 	.short	0x010a
        /*025e*/ 	.byte	0x3f
	.zero		1


	//   ....[23]....
        /*0260*/ 	.word	0x00001e00
        /*0264*/ 	.word	0x00000010
        /*0268*/ 	.word	0x00023040
        /*026c*/ 	.short	0x010a
        /*026e*/ 	.byte	0x3f
	.zero		1


	//   ....[24]....
        /*0270*/ 	.word	0x00001ee0
        /*0274*/ 	.word	0x00000010
        /*0278*/ 	.word	0x00023000
        /*027c*/ 	.short	0x010a
        /*027e*/ 	.byte	0x3f
	.zero		1


	//   ....[25]....
        /*0280*/ 	.word	0x00004000
        /*0284*/ 	.word	0x00000010
        /*0288*/ 	.word	0x00023008
        /*028c*/ 	.short	0x010a
        /*028e*/ 	.byte	0x3f
	.zero		1


	//   ....[26]....
        /*0290*/ 	.word	0x00004a10
        /*0294*/ 	.word	0x00000018
        /*0298*/ 	.word	0x00000000
        /*029c*/ 	.short	0x0101
        /*029e*/ 	.byte	0x3f
	.zero		1


	//   ....[27]....
        /*02a0*/ 	.word	0x00004ad0
        /*02a4*/ 	.word	0x00000019
        /*02a8*/ 	.word	0x00023000
        /*02ac*/ 	.short	0x010a
        /*02ae*/ 	.byte	0x3f
	.zero		1


	//   ....[28]....
        /*02b0*/ 	.word	0x00005210
        /*02b4*/ 	.word	0x000000b6
        /*02b8*/ 	.word	0x00023020
        /*02bc*/ 	.short	0x010a
        /*02be*/ 	.byte	0x3f
	.zero		1


	//   ....[29]....
        /*02c0*/ 	.word	0x000059e0
        /*02c4*/ 	.word	0x000000bf
        /*02c8*/ 	.word	0x00000000
        /*02cc*/ 	.short	0x0101
        /*02ce*/ 	.byte	0x3f
	.zero		1


	//   ....[30]....
        /*02d0*/ 	.word	0x00006170
        /*02d4*/ 	.word	0x000000c0
        /*02d8*/ 	.word	0x00023000
        /*02dc*/ 	.short	0x010a
        /*02de*/ 	.byte	0x3f
	.zero		1


	//   ....[31]....
        /*02e0*/ 	.word	0x00007960
        /*02e4*/ 	.word	0x00000018
        /*02e8*/ 	.word	0x00000000
        /*02ec*/ 	.short	0x0101
        /*02ee*/ 	.byte	0x3f
	.zero		1


	//   ....[32]....
        /*02f0*/ 	.word	0x00007a10
        /*02f4*/ 	.word	0x00000018
        /*02f8*/ 	.word	0x00023020
        /*02fc*/ 	.short	0x010a
        /*02fe*/ 	.byte	0x3f
	.zero		1


	//   ....[33]....
        /*0300*/ 	.word	0x00007ee0
        /*0304*/ 	.word	0x00000019
        /*0308*/ 	.word	0x00023000
        /*030c*/ 	.short	0x010a
        /*030e*/ 	.byte	0x3f
	.zero		1


	//   ....[34]....
        /*0310*/ 	.word	0x00008780
        /*0314*/ 	.word	0x000000b6
        /*0318*/ 	.word	0x00023020
        /*031c*/ 	.short	0x010a
        /*031e*/ 	.byte	0x3f
	.zero		1


	//   ....[35]....
        /*0320*/ 	.word	0x00009450
        /*0324*/ 	.word	0x00000028
        /*0328*/ 	.word	0x00000000
        /*032c*/ 	.short	0x0101
        /*032e*/ 	.byte	0x3f
	.zero		1


	//   ....[36]....
        /*0330*/ 	.word	0x00009c00
        /*0334*/ 	.word	0x00000027
        /*0338*/ 	.word	0x00023000
        /*033c*/ 	.short	0x010a
        /*033e*/ 	.byte	0x3f
	.zero		1


	//   ....[37]....
        /*0340*/ 	.word	0x0000b5c0
        /*0344*/ 	.word	0x00000006
        /*0348*/ 	.word	0x00000000
        /*034c*/ 	.short	0x0101
        /*034e*/ 	.byte	0x3f
	.zero		1


	//   ....[38]....
        /*0350*/ 	.word	0x0000b640
        /*0354*/ 	.word	0x00000006
        /*0358*/ 	.word	0x00023020
        /*035c*/ 	.short	0x010a
        /*035e*/ 	.byte	0x3f
	.zero		1


	//----- nvinfo : EIATTR_NUM_MBARRIERS
	.align		4
.L_36:
        /*0360*/ 	.byte	0x03, 0x38
        /*0362*/ 	.short	0x0012


	//----- nvinfo : EIATTR_EXIT_INSTR_OFFSETS
	.align		4
        /*0364*/ 	.byte	0x04, 0x1c
        /*0366*/ 	.short	(.L_38 - .L_37)


	//   ....[0]....
.L_37:
        /*0368*/ 	.word	0x0000e210


	//----- nvinfo : EIATTR_MAX_THREADS
	.align		4
.L_38:
        /*036c*/ 	.byte	0x04, 0x05
        /*036e*/ 	.short	(.L_40 - .L_39)
.L_39:
        /*0370*/ 	.word	0x00000080
        /*0374*/ 	.word	0x00000001
        /*0378*/ 	.word	0x00000001


	//----- nvinfo : EIATTR_CRS_STACK_SIZE
	.align		4
.L_40:
        /*037c*/ 	.byte	0x04, 0x1e
        /*037e*/ 	.short	(.L_42 - .L_41)
.L_41:
        /*0380*/ 	.word	0x00000000


	//----- nvinfo : EIATTR_CBANK_PARAM_SIZE
	.align		4
.L_42:
        /*0384*/ 	.byte	0x03, 0x19
        /*0386*/ 	.short	0x0870


	//----- nvinfo : EIATTR_PARAM_CBANK
	.align		4
        /*0388*/ 	.byte	0x04, 0x0a
        /*038a*/ 	.short	(.L_44 - .L_43)
	.align		4
.L_43:
        /*038c*/ 	.word	index@(.nv.constant0._ZN7cutlass13device_kernelINS_4fmha6kernel13FmhaKernelTmaINS1_10collective15FmhaMainloopTmaINS_10bfloat16_tEfN4cute5tupleIJNS7_1CILi64EEESA_NS9_ILi224EEEEEENS4_12CausalFusionEJEEENS4_15FmhaFwdEpilogueIS6_fNS8_IJSA_SB_SA_EEEEEJEEEEEvNT_6ParamsE)
        /*0390*/ 	.short	0x0210
        /*0392*/ 	.short	0x0870


	//----- nvinfo : EIATTR_SW_WAR
	.align		4
.L_44:
        /*0394*/ 	.byte	0x04, 0x36
        /*0396*/ 	.short	(.L_46 - .L_45)
.L_45:
        /*0398*/ 	.word	0x00000008
.L_46:


//--------------------- .nv.callgraph             --------------------------
	.section	.nv.callgraph,"",@"SHT_CUDA_CALLGRAPH"
	.align	4
	.sectionentsize	8
	.align		4
        /*0000*/ 	.word	0x00000000
	.align		4
        /*0004*/ 	.word	0xffffffff
	.align		4
        /*0008*/ 	.word	index@(_ZN7cutlass13device_kernelINS_4fmha6kernel13FmhaKernelTmaINS1_10collective15FmhaMainloopTmaINS_10bfloat16_tEfN4cute5tupleIJNS7_1CILi64EEESA_NS9_ILi224EEEEEENS4_12CausalFusionEJEEENS4_15FmhaFwdEpilogueIS6_fNS8_IJSA_SB_SA_EEEEEJEEEEEvNT_6ParamsE)
	.align		4
        /*000c*/ 	.word	index@(__assertfail)
	.align		4
        /*0010*/ 	.word	0x00000000
	.align		4
        /*0014*/ 	.word	0xfffffffe
	.align		4
        /*0018*/ 	.word	0x00000000
	.align		4
        /*001c*/ 	.word	0xfffffffd
	.align		4
        /*0020*/ 	.word	0x00000000
	.align		4
        /*0024*/ 	.word	0xfffffffc


//--------------------- .nv.constant4             --------------------------
	.section	.nv.constant4,"a",@progbits
	.align	8
	.align		8
.nv.constant4:
        /*0000*/ 	.dword	__assertfail
	.align		8
        /*0008*/ 	.dword	__unnamed_1
	.align		8
        /*0010*/ 	.dword	__unnamed_2
	.align		8
        /*0018*/ 	.dword	_ZN39_INTERNAL_a9036814_4_k_cu_7ec15c3d_29164cuda3std3__45__cpo5beginE
	.align		8
        /*0020*/ 	.dword	_ZN39_INTERNAL_a9036814_4_k_cu_7ec15c3d_29164cuda3std3__45__cpo3endE
	.align		8
        /*0028*/ 	.dword	_ZN39_INTERNAL_a9036814_4_k_cu_7ec15c3d_29164cuda3std3__45__cpo6cbeginE
	.align		8
        /*0030*/ 	.dword	_ZN39_INTERNAL_a9036814_4_k_cu_7ec15c3d_29164cuda3std3__45__cpo4cendE
	.align		8
        /*0038*/ 	.dword	_ZN39_INTERNAL_a9036814_4_k_cu_7ec15c3d_29164cuda3std3__441_GLOBAL__N__a9036814_4_k_cu_7ec15c3d_29166ignoreE
	.align		8
        /*0040*/ 	.dword	_ZN39_INTERNAL_a9036814_4_k_cu_7ec15c3d_29164cuda3std3__419piecewise_constructE
	.align		8
        /*0048*/ 	.dword	_ZN39_INTERNAL_a9036814_4_k_cu_7ec15c3d_29164cuda3std3__48in_placeE
	.align		8
        /*0050*/ 	.dword	_ZN39_INTERNAL_a9036814_4_k_cu_7ec15c3d_29164cuda3std6ranges3__45__cpo4swapE
	.align		8
        /*0058*/ 	.dword	_ZN39_INTERNAL_a9036814_4_k_cu_7ec15c3d_29164cuda3std6ranges3__45__cpo9iter_moveE
	.align		8
        /*0060*/ 	.dword	_ZN39_INTERNAL_a9036814_4_k_cu_7ec15c3d_29164cute7productE
	.align		8
        /*0068*/ 	.dword	_ZN39_INTERNAL_a9036814_4_k_cu_7ec15c3d_29164cute1_E
	.align		8
        /*0070*/ 	.dword	$str$23
	.align		8
        /*0078*/ 	.dword	$str$24


//--------------------- .text._ZN7cutlass13device_kernelINS_4fmha6kernel13FmhaKernelTmaINS1_10collective15FmhaMainloopTmaINS_10bfloat16_tEfN4cute5tupleIJNS7_1CILi64EEESA_NS9_ILi224EEEEEENS4_12CausalFusionEJEEENS4_15FmhaFwdEpilogueIS6_fNS8_IJSA_SB_SA_EEEEEJEEEEEvNT_6ParamsE --------------------------
	.section	.text._ZN7cutlass13device_kernelINS_4fmha6kernel13FmhaKernelTmaINS1_10collective15FmhaMainloopTmaINS_10bfloat16_tEfN4cute5tupleIJNS7_1CILi64EEESA_NS9_ILi224EEEEEENS4_12CausalFusionEJEEENS4_15FmhaFwdEpilogueIS6_fNS8_IJSA_SB_SA_EEEEEJEEEEEvNT_6ParamsE,"ax",@progbits
	.align	128
.text._ZN7cutlass13device_kernelINS_4fmha6kernel13FmhaKernelTmaINS1_10collective15FmhaMainloopTmaINS_10bfloat16_tEfN4cute5tupleIJNS7_1CILi64EEESA_NS9_ILi224EEEEEENS4_12CausalFusionEJEEENS4_15FmhaFwdEpilogueIS6_fNS8_IJSA_SB_SA_EEEEEJEEEEEvNT_6ParamsE:
        .type           _ZN7cutlass13device_kernelINS_4fmha6kernel13FmhaKernelTmaINS1_10collective15FmhaMainloopTmaINS_10bfloat16_tEfN4cute5tupleIJNS7_1CILi64EEESA_NS9_ILi224EEEEEENS4_12CausalFusionEJEEENS4_15FmhaFwdEpilogueIS6_fNS8_IJSA_SB_SA_EEEEEJEEEEEvNT_6ParamsE,@function
        .size           _ZN7cutlass13device_kernelINS_4fmha6kernel13FmhaKernelTmaINS1_10collective15FmhaMainloopTmaINS_10bfloat16_tEfN4cute5tupleIJNS7_1CILi64EEESA_NS9_ILi224EEEEEENS4_12CausalFusionEJEEENS4_15FmhaFwdEpilogueIS6_fNS8_IJSA_SB_SA_EEEEEJEEEEEvNT_6ParamsE,(.L_x_88 - _ZN7cutlass13device_kernelINS_4fmha6kernel13FmhaKernelTmaINS1_10collective15FmhaMainloopTmaINS_10bfloat16_tEfN4cute5tupleIJNS7_1CILi64EEESA_NS9_ILi224EEEEEENS4_12CausalFusionEJEEENS4_15FmhaFwdEpilogueIS6_fNS8_IJSA_SB_SA_EEEEEJEEEEEvNT_6ParamsE)
        .other          _ZN7cutlass13device_kernelINS_4fmha6kernel13FmhaKernelTmaINS1_10collective15FmhaMainloopTmaINS_10bfloat16_tEfN4cute5tupleIJNS7_1CILi64EEESA_NS9_ILi224EEEEEENS4_12CausalFusionEJEEENS4_15FmhaFwdEpilogueIS6_fNS8_IJSA_SB_SA_EEEEEJEEEEEvNT_6ParamsE,@"STO_CUDA_ENTRY STV_DEFAULT"
_ZN7cutlass13device_kernelINS_4fmha6kernel13FmhaKernelTmaINS1_10collective15FmhaMainloopTmaINS_10bfloat16_tEfN4cute5tupleIJNS7_1CILi64EEESA_NS9_ILi224EEEEEENS4_12CausalFusionEJEEENS4_15FmhaFwdEpilogueIS6_fNS8_IJSA_SB_SA_EEEEEJEEEEEvNT_6ParamsE:
[----:B------:R-:W1:Y:S01]  /*0000*/  LDC R1, c[0x0][0x28] ;  /* 0x00000a00ff017b82 */ /* 0x000e620000000800 */
[----:B------:R-:W2:Y:S01]  /*0010*/  S2R R17, SR_TID.X ;  /* 0x0000000000117919 */ /* 0x000ea20000002100 */
[----:B------:R-:W-:Y:S01]  /*0020*/  ELECT P0, URZ, PT ;  /* 0x00000000003f782f */ /* 0x000fe20003800000 */
[----:B------:R-:W-:Y:S01]  /*0030*/  BSSY B0, `(.L_x_0) ;  /* 0x0000010000007945 */ /* 0x000fe20003800000 */
[----:B--2---:R-:W-:-:S05]  /*0040*/  SHF.R.U32.HI R177, RZ, 0x5, R17 ;  /* 0x00000005ffb17819 */ /* 0x004fca0000011611 */
[----:B------:R-:W2:Y:S02]  /*0050*/  SHFL.IDX PT, R0, R177, RZ, 0x1f ;  /* 0x00001fffb1007589 */ /* 0x000ea400000e0000 */
[----:B--2---:R-:W-:-:S13]  /*0060*/  ISETP.NE.OR P0, PT, R0, RZ, !P0 ;  /* 0x000000ff0000720c */ /* 0x004fda0004705670 */
[----:B-1----:R-:W-:Y:S05]  /*0070*/  @P0 BRA `(.L_x_1) ;  /* 0x00000000002c0947 */ /* 0x002fea0003800000 */
[----:B------:R-:W-:Y:S02]  /*0080*/  ULDC.64 UR4, c[0x0][0x198] ;  /* 0x0000660000047ab9 */ /* 0x000fe40000000a00 */
[----:B------:R-:W-:Y:S02]  /*0090*/  UIADD3 UR6, UP0, UR4, 0xf0, URZ ;  /* 0x000000f004067890 */ /* 0x000fe4000ff1e03f */
[----:B------:R-:W-:Y:S02]  /*00a0*/  UIADD3 UR8, UP1, UR4, 0x1f0, URZ ;  /* 0x000001f004087890 */ /* 0x000fe4000ff3e03f */
[----:B------:R-:W-:Y:S02]  /*00b0*/  UIADD3 UR4, UP2, UR4, 0x2f0, URZ ;  /* 0x000002f004047890 */ /* 0x000fe4000ff5e03f */
[----:B------:R-:W-:Y:S02]  /*00c0*/  UIADD3.X UR7, URZ, UR5, URZ, UP0, !UPT ;  /* 0x000000053f077290 */ /* 0x000fe400087fe43f */
[----:B------:R-:W-:-:S02]  /*00d0*/  UIADD3.X UR9, URZ, UR5, URZ, UP1, !UPT ;  /* 0x000000053f097290 */ /* 0x000fc40008ffe43f */
[----:B------:R-:W-:-:S05]  /*00e0*/  UIADD3.X UR5, URZ, UR5, URZ, UP2, !UPT ;  /* 0x000000053f057290 */ /* 0x000fca00097fe43f */
[----:B------:R1:W-:Y:S02]  /*00f0*/  UTMACCTL.PF [UR6] ;  /* 0x00000000060079b9 */ /* 0x0003e40008040000 */
[----:B------:R1:W-:Y:S02]  /*0100*/  UTMACCTL.PF [UR8] ;  /* 0x00000000080079b9 */ /* 0x0003e40008040000 */
[----:B------:R1:W-:Y:S02]  /*0110*/  UTMACCTL.PF [UR4] ;  /* 0x00000000040079b9 */ /* 0x0003e40008040000 */
[----:B-1----:R-:W-:Y:S01]  /*0120*/  NOP ;  /* 0x0000000000007918 */ /* 0x002fe20000000000 */
.L_x_1:
[----:B------:R-:W-:Y:S05]  /*0130*/  BSYNC B0 ;  /* 0x0000000000007941 */ /* 0x000fea0003800000 */
.L_x_0:
[----:B------:R-:W1:Y:S02]  /*0140*/  SHFL.IDX PT, R0, R177, RZ, 0x1f ;  /* 0x00001fffb1007589 */ /* 0x000e6400000e0000 */
[----:B-1----:R-:W-:-:S13]  /*0150*/  ISETP.NE.AND P0, PT, R0, RZ, PT ;  /* 0x000000ff0000720c */ /* 0x002fda0003f05270 */
[----:B------:R-:W-:Y:S05]  /*0160*/  @P0 BRA `(.L_x_2) ;  /* 0x0000000000400947 */ /* 0x000fea0003800000 */
[----:B------:R-:W1:Y:S01]  /*0170*/  S2UR UR8, SR_CgaCtaId ;  /* 0x00000000000879c3 */ /* 0x000e620000008800 */
[----:B------:R-:W-:Y:S01]  /*0180*/  UMOV UR4, 0x400 ;  /* 0x0000040000047882 */ /* 0x000fe20000000000 */
[----:B------:R-:W-:Y:S01]  /*0190*/  UMOV UR5, 0x1 ;  /* 0x0000000100057882 */ /* 0x000fe20000000000 */
[----:B------:R-:W-:Y:S01]  /*01a0*/  UMOV UR6, 0x80 ;  /* 0x0000008000067882 */ /* 0x000fe20000000000 */
[----:B------:R-:W-:Y:S01]  /*01b0*/  ELECT P0, URZ, PT ;  /* 0x00000000003f782f */ /* 0x000fe20003800000 */
[----:B------:R-:W-:-:S04]  /*01c0*/  UIADD3 UR6, -UR6, 0x100000, URZ ;  /* 0x0010000006067890 */ /* 0x000fc8000fffe13f */
[----:B------:R-:W-:Y:S02]  /*01d0*/  USHF.L.U32 UR7, UR6, 0xb, URZ ;  /* 0x0000000b06077899 */ /* 0x000fe4000800063f */
[----:B------:R-:W-:Y:S02]  /*01e0*/  USHF.L.U32 UR6, UR6, 0x1, URZ ;  /* 0x0000000106067899 */ /* 0x000fe4000800063f */
[----:B-1----:R-:W-:Y:S02]  /*01f0*/  ULEA UR8, UR8, UR4, 0x18 ;  /* 0x0000000408087291 */ /* 0x002fe4000f8ec03f */
[----:B------:R-:W-:-:S04]  /*0200*/  UIADD3 UR4, -UR5, 0x100000, URZ ;  /* 0x0010000005047890 */ /* 0x000fc8000fffe13f */
[----:B------:R-:W-:Y:S02]  /*0210*/  USHF.L.U32 UR5, UR4, 0xb, URZ ;  /* 0x0000000b04057899 */ /* 0x000fe4000800063f */
[----:B------:R-:W-:Y:S01]  /*0220*/  USHF.L.U32 UR4, UR4, 0x1, URZ ;  /* 0x0000000104047899 */ /* 0x000fe2000800063f */
[----:B------:R-:W1:Y:S11]  /*0230*/  FENCE.VIEW.ASYNC.S ;  /* 0x00000000000073c6 */ /* 0x000e760000000000 */
[----:B-1----:R1:W2:Y:S01]  /*0240*/  SYNCS.EXCH.64 URZ, [UR8+0x23040], UR4 ;  /* 0x02304004083f75b2 */ /* 0x0022a20008000100 */
[----:B------:R1:W3:Y:S01]  /*0250*/  SYNCS.EXCH.64 URZ, [UR8+0x23048], UR6 ;  /* 0x02304806083f75b2 */ /* 0x0002e20008000100 */
[----:B------:R-:W-:Y:S01]  /*0260*/  NOP ;  /* 0x0000000000007918 */ /* 0x000fe20000000000 */
.L_x_2:
[----:B------:R-:W4:Y:S01]  /*0270*/  SHFL.IDX PT, R0, R177, RZ, 0x1f ;  /* 0x00001fffb1007589 */ /* 0x000f2200000e0000 */
[----:B------:R-:W-:Y:S01]  /*0280*/  NOP ;  /* 0x0000000000007918 */ /* 0x000fe20000000000 */
[----:B----4-:R-:W-:-:S13]  /*0290*/  ISETP.NE.AND P0, PT, R0, RZ, PT ;  /* 0x000000ff0000720c */ /* 0x010fda0003f05270 */
[----:B------:R-:W-:Y:S05]  /*02a0*/  @P0 BRA `(.L_x_3) ;  /* 0x0000000000580947 */ /* 0x000fea0003800000 */
[----:B-1----:R-:W1:Y:S01]  /*02b0*/  S2UR UR5, SR_CgaCtaId ;  /* 0x00000000000579c3 */ /* 0x002e620000008800 */
[----:B------:R-:W-:Y:S01]  /*02c0*/  UMOV UR4, 0x400 ;  /* 0x0000040000047882 */ /* 0x000fe20000000000 */
[----:B------:R-:W-:Y:S01]  /*02d0*/  UMOV UR6, 0x1 ;  /* 0x0000000100067882 */ /* 0x000fe20000000000 */
[----:B------:R-:W-:Y:S01]  /*02e0*/  UMOV UR7, 0x80 ;  /* 0x0000008000077882 */ /* 0x000fe20000000000 */
[----:B------:R-:W-:Y:S01]  /*02f0*/  ELECT P0, URZ, PT ;  /* 0x00000000003f782f */ /* 0x000fe20003800000 */
[----:B-1----:R-:W-:Y:S02]  /*0300*/  ULEA UR8, UR5, UR4, 0x18 ;  /* 0x0000000405087291 */ /* 0x002fe4000f8ec03f */
[----:B------:R-:W-:-:S04]  /*0310*/  UIADD3 UR4, -UR6, 0x100000, URZ ;  /* 0x0010000006047890 */ /* 0x000fc8000fffe13f */
[----:B------:R-:W-:Y:S02]  /*0320*/  USHF.L.U32 UR5, UR4, 0xb, URZ ;  /* 0x0000000b04057899 */ /* 0x000fe4000800063f */
[----:B------:R-:W-:Y:S02]  /*0330*/  USHF.L.U32 UR4, UR4, 0x1, URZ ;  /* 0x0000000104047899 */ /* 0x000fe4000800063f */
[----:B------:R-:W-:-:S04]  /*0340*/  UIADD3 UR6, -UR7, 0x100000, URZ ;  /* 0x0010000007067890 */ /* 0x000fc8000fffe13f */
[----:B------:R-:W-:Y:S02]  /*0350*/  USHF.L.U32 UR7, UR6, 0xb, URZ ;  /* 0x0000000b06077899 */ /* 0x000fe4000800063f */
[----:B------:R-:W-:Y:S01]  /*0360*/  USHF.L.U32 UR6, UR6, 0x1, URZ ;  /* 0x0000000106067899 */ /* 0x000fe2000800063f */
[----:B------:R-:W1:Y:S03]  /*0370*/  FENCE.VIEW.ASYNC.S ;  /* 0x00000000000073c6 */ /* 0x000e660000000000 */
[----:B-1----:R4:W1:Y:S08]  /*0380*/  SYNCS.EXCH.64 URZ, [UR8+0x23000], UR4 ;  /* 0x02300004083f75b2 */ /* 0x0028700008000100 */
[----:B------:R4:W1:Y:S01]  /*0390*/  SYNCS.EXCH.64 URZ, [UR8+0x23020], UR6 ;  /* 0x02302006083f75b2 */ /* 0x0008620008000100 */
[----:B------:R4:W1:Y:S01]  /*03a0*/  SYNCS.EXCH.64 URZ, [UR8+0x23008], UR4 ;  /* 0x02300804083f75b2 */ /* 0x0008620008000100 */
[----:B------:R4:W1:Y:S01]  /*03b0*/  SYNCS.EXCH.64 URZ, [UR8+0x23028], UR6 ;  /* 0x02302806083f75b2 */ /* 0x0008620008000100 */
[----:B------:R4:W1:Y:S01]  /*03c0*/  SYNCS.EXCH.64 URZ, [UR8+0x23010], UR4 ;  /* 0x02301004083f75b2 */ /* 0x0008620008000100 */
[----:B------:R4:W1:Y:S01]  /*03d0*/  SYNCS.EXCH.64 URZ, [UR8+0x23030], UR6 ;  /* 0x02303006083f75b2 */ /* 0x0008620008000100 */
[----:B------:R4:W1:Y:S01]  /*03e0*/  SYNCS.EXCH.64 URZ, [UR8+0x23018], UR4 ;  /* 0x02301804083f75b2 */ /* 0x0008620008000100 */
[----:B------:R4:W1:Y:S02]  /*03f0*/  SYNCS.EXCH.64 URZ, [UR8+0x23038], UR6 ;  /* 0x02303806083f75b2 */ /* 0x0008640008000100 */
[----:B----4-:R-:W-:Y:S01]  /*0400*/  NOP ;  /* 0x0000000000007918 */ /* 0x010fe20000000000 */
.L_x_3:
        /* <DEDUP_REMOVED lines=26> */
.L_x_4:
[----:B------:R-:W4:Y:S01]  /*05b0*/  S2UR UR43, SR_CTAID.X ;  /* 0x00000000002b79c3 */ /* 0x000f220000002500 */
[----:B------:R-:W5:Y:S01]  /*05c0*/  SHFL.IDX PT, R177, R177, RZ, 0x1f ;  /* 0x00001fffb1b17589 */ /* 0x000f6200000e0000 */
[----:B-1----:R-:W-:Y:S01]  /*05d0*/  ULDC UR4, c[0x0][0x28c] ;  /* 0x0000a30000047ab9 */ /* 0x002fe20000000800 */
[----:B------:R-:W-:Y:S02]  /*05e0*/  ELECT P0, URZ, PT ;  /* 0x00000000003f782f */ /* 0x000fe40003800000 */
[----:B------:R-:W-:Y:S01]  /*05f0*/  SHF.R.S32.HI R0, RZ, 0x1f, R17 ;  /* 0x0000001fff007819 */ /* 0x000fe20000011411 */
[----:B------:R-:W-:Y:S01]  /*0600*/  UIADD3 UR4, UR4, 0x3f, URZ ;  /* 0x0000003f04047890 */ /* 0x000fe2000fffe03f */
[----:B------:R-:W-:Y:S01]  /*0610*/  NOP ;  /* 0x0000000000007918 */ /* 0x000fe20000000000 */
[----:B------:R-:W-:Y:S01]  /*0620*/  BSSY B0, `(.L_x_5) ;  /* 0x000004e000007945 */ /* 0x000fe20003800000 */
[----:B------:R-:W-:Y:S01]  /*0630*/  LEA.HI R2, R0, R17, RZ, 0x7 ;  /* 0x0000001100027211 */ /* 0x000fe200078f38ff */
[----:B------:R-:W-:Y:S01]  /*0640*/  USHF.R.S32.HI UR5, URZ, 0x1f, UR4 ;  /* 0x0000001f3f057899 */ /* 0x000fe20008011404 */
[----:B------:R-:W1:Y:S01]  /*0650*/  S2UR UR52, SR_CTAID.Y ;  /* 0x00000000003479c3 */ /* 0x000e620000002600 */
[----:B------:R-:W-:-:S02]  /*0660*/  MOV R178, RZ ;  /* 0x000000ff00b27202 */ /* 0x000fc40000000f00 */
[----:B------:R-:W-:Y:S01]  /*0670*/  ULEA.HI UR5, UR5, UR4, URZ, 0x6 ;  /* 0x0000000405057291 */ /* 0x000fe2000f8f303f */
[----:B------:R-:W-:-:S03]  /*0680*/  LOP3.LUT R2, R2, 0xffffff80, RZ, 0xc0, !PT ;  /* 0xffffff8002027812 */ /* 0x000fc600078ec0ff */
[----:B------:R-:W-:Y:S01]  /*0690*/  USHF.R.S32.HI UR5, URZ, 0x6, UR5 ;  /* 0x000000063f057899 */ /* 0x000fe20008011405 */
[----:B------:R-:W1:Y:S01]  /*06a0*/  S2UR UR53, SR_CTAID.Z ;  /* 0x00000000003579c3 */ /* 0x000e620000002700 */
[----:B------:R-:W-:Y:S01]  /*06b0*/  IMAD.IADD R176, R17, 0x1, -R2 ;  /* 0x0000000111b07824 */ /* 0x000fe200078e0a02 */
[----:B----4-:R-:W-:-:S06]  /*06c0*/  USHF.L.U32 UR43, UR43, 0x6, URZ ;  /* 0x000000062b2b7899 */ /* 0x010fcc000800063f */
[----:B--23--:R-:W-:Y:S01]  /*06d0*/  BAR.SYNC.DEFER_BLOCKING 0x0 ;  /* 0x0000000000007b1d */ /* 0x00cfe20000010000 */
[----:B-----5:R-:W-:Y:S02]  /*06e0*/  ISETP.EQ.AND P1, PT, R177, RZ, P0 ;  /* 0x000000ffb100720c */ /* 0x020fe40000722270 */
[----:B------:R-:W-:-:S05]  /*06f0*/  MOV R3, UR43 ;  /* 0x0000002b00037c02 */ /* 0x000fca0008000f00 */
[----:B------:R-:W-:-:S05]  /*0700*/  VIADD R0, R3, 0x7f ;  /* 0x0000007f03007836 */ /* 0x000fca0000000000 */
[----:B------:R-:W-:-:S04]  /*0710*/  SHF.R.U32.HI R0, RZ, 0x6, R0 ;  /* 0x00000006ff007819 */ /* 0x000fc80000011600 */
[----:B------:R-:W-:Y:S01]  /*0720*/  VIMNMX R2, R0, UR5, PT ;  /* 0x0000000500027c48 */ /* 0x000fe2000bfe0100 */
[----:B-1----:R-:W-:Y:S06]  /*0730*/  @!P1 BRA `(.L_x_6) ;  /* 0x0000000000f09947 */ /* 0x002fec0003800000 */
[----:B------:R-:W1:Y:S01]  /*0740*/  S2R R4, SR_CgaCtaId ;  /* 0x0000000000047919 */ /* 0x000e620000008800 */
[----:B------:R-:W-:Y:S02]  /*0750*/  MOV R3, 0x400 ;  /* 0x0000040000037802 */ /* 0x000fe40000000f00 */
[----:B------:R-:W-:Y:S02]  /*0760*/  MOV R5, 0x1 ;  /* 0x0000000100057802 */ /* 0x000fe40000000f00 */
[----:B------:R-:W-:Y:S02]  /*0770*/  ISETP.NE.AND P3, PT, R176, RZ, PT ;  /* 0x000000ffb000720c */ /* 0x000fe40003f65270 */
[----:B-1----:R-:W-:Y:S02]  /*0780*/  LEA R4, R4, R3, 0x18 ;  /* 0x0000000304047211 */ /* 0x002fe400078ec0ff */
[----:B------:R-:W-:-:S09]  /*0790*/  SHF.L.U32 R3, R5, 0x1f, RZ ;  /* 0x0000001f05037819 */ /* 0x000fd200000006ff */
.L_x_7:
[----:B-1----:R1:W2:Y:S02]  /*07a0*/  SYNCS.PHASECHK.TRANS64.TRYWAIT P2, [R4+URZ+0x23048], R3 ;  /* 0x02304803040075a7 */ /* 0x0022a4000804017f */
[----:B--2---:R-:W-:Y:S05]  /*07b0*/  @!P2 NANOSLEEP.SYNCS 0x989680 ;  /* 0x009896800000a95d */ /* 0x004fea0003900000 */
[----:B------:R-:W2:Y:S02]  /*07c0*/  @!P2 SYNCS.PHASECHK.TRANS64 P2, [R4+URZ+0x23048], R3 ;  /* 0x023048030400a5a7 */ /* 0x000ea4000804007f */
[----:B--2---:R-:W-:Y:S05]  /*07d0*/  @!P2 BRA `(.L_x_7) ;  /* 0xfffffffc00f0a947 */ /* 0x004fea000383ffff */
[----:B------:R-:W-:Y:S05]  /*07e0*/  @P3 BRA `(.L_x_8) ;  /* 0x0000000000143947 */ /* 0x000fea0003800000 */
[----:B------:R-:W-:Y:S01]  /*07f0*/  LOP3.LUT P2, RZ, R17, 0x1f, RZ, 0xc0, !PT ;  /* 0x0000001f11ff7812 */ /* 0x000fe2000784c0ff */
[----:B-1----:R-:W-:-:S04]  /*0800*/  IMAD.MOV.U32 R3, RZ, RZ, 0x7000 ;  /* 0x00007000ff037424 */ /* 0x002fc800078e00ff */
[----:B------:R2:W-:Y:S08]  /*0810*/  SYNCS.ARRIVE.TRANS64 RZ, [R4+URZ+0x23040], R3 ;  /* 0x0230400304ff79a7 */ /* 0x0005f0000800003f */
[----:B------:R-:W-:Y:S05]  /*0820*/  @!P2 BRA `(.L_x_8) ;  /* 0x000000000004a947 */ /* 0x000fea0003800000 */
[----:B------:R-:W-:Y:S01]  /*0830*/  BPT.TRAP 0x1 ;  /* 0x000000040000795c */ /* 0x000fe20000300000 */
.L_x_8:
[----:B------:R-:W-:Y:S01]  /*0840*/  R2UR UR40, R4 ;  /* 0x00000000042872ca */ /* 0x000fe200000e0000 */
[----:B------:R-:W-:Y:S01]  /*0850*/  ULDC.64 UR4, c[0x0][0x198] ;  /* 0x0000660000047ab9 */ /* 0x000fe20000000a00 */
[----:B------:R-:W-:Y:S01]  /*0860*/  UMOV UR6, 0x0 ;  /* 0x0000000000067882 */ /* 0x000fe20000000000 */
[----:B------:R-:W-:Y:S01]  /*0870*/  UIADD3 UR4, UP0, UR4, 0xf0, URZ ;  /* 0x000000f004047890 */ /* 0x000fe2000ff1e03f */
[----:B------:R-:W-:Y:S01]  /*0880*/  UMOV UR7, 0x10000000 ;  /* 0x1000000000077882 */ /* 0x000fe20000000000 */
[----:B------:R-:W-:Y:S02]  /*0890*/  UMOV UR42, URZ ;  /* 0x0000003f002a7c82 */ /* 0x000fe40008000000 */
[----:B------:R-:W-:Y:S01]  /*08a0*/  UIADD3.X UR5, URZ, UR5, URZ, UP0, !UPT ;  /* 0x000000053f057290 */ /* 0x000fe200087fe43f */
[----:B------:R-:W-:Y:S01]  /*08b0*/  UMOV UR44, UR52 ;  /* 0x00000034002c7c82 */ /* 0x000fe20008000000 */
[----:B------:R-:W-:Y:S01]  /*08c0*/  UMOV UR45, UR53 ;  /* 0x00000035002d7c82 */ /* 0x000fe20008000000 */
[----:B------:R-:W-:Y:S01]  /*08d0*/  UMOV UR10, 0x20 ;  /* 0x00000020000a7882 */ /* 0x000fe20000000000 */
[----:B------:R-:W-:-:S02]  /*08e0*/  UMOV UR11, UR43 ;  /* 0x0000002b000b7c82 */ /* 0x000fc40008000000 */
[----:B------:R-:W-:Y:S02]  /*08f0*/  UIADD3 UR41, UR40, 0x23040, URZ ;  /* 0x0002304028297890 */ /* 0x000fe4000fffe03f */
[----:B------:R-:W-:Y:S01]  /*0900*/  UIADD3 UR8, UR40, 0x1000, URZ ;  /* 0x0000100028087890 */ /* 0x000fe2000fffe03f */
[----:B------:R-:W-:Y:S01]  /*0910*/  UMOV UR12, UR52 ;  /* 0x00000034000c7c82 */ /* 0x000fe20008000000 */
[----:B------:R-:W-:Y:S01]  /*0920*/  UMOV UR13, UR53 ;  /* 0x00000035000d7c82 */ /* 0x000fe20008000000 */
[----:B------:R-:W-:Y:S02]  /*0930*/  UIADD3 UR48, UR40, 0x2000, URZ ;  /* 0x0000200028307890 */ /* 0x000fe4000fffe03f */
[----:B------:R-:W-:Y:S02]  /*0940*/  UMOV UR9, UR41 ;  /* 0x0000002900097c82 */ /* 0x000fe40008000000 */
[----:B------:R3:W-:Y:S01]  /*0950*/  UTMALDG.4D [UR40], [UR4], desc[UR6] ;  /* 0x00000628040075b4 */ /* 0x0007e20008019000 */
[----:B------:R-:W-:-:S02]  /*0960*/  UIADD3 UR24, UR40, 0x3000, URZ ;  /* 0x0000300028187890 */ /* 0x000fc4000fffe03f */
[----:B------:R-:W-:Y:S01]  /*0970*/  UIADD3 UR16, UR40, 0x4000, URZ ;  /* 0x0000400028107890 */ /* 0x000fe2000fffe03f */
[----:B------:R-:W-:Y:S01]  /*0980*/  UMOV UR50, 0x40 ;  /* 0x0000004000327882 */ /* 0x000fe20000000000 */
[----:B------:R-:W-:Y:S01]  /*0990*/  UMOV UR51, UR43 ;  /* 0x0000002b00337c82 */ /* 0x000fe20008000000 */
[----:B------:R-:W-:Y:S01]  /*09a0*/  UMOV UR49, UR41 ;  /* 0x0000002900317c82 */ /* 0x000fe20008000000 */
[----:B------:R4:W-:Y:S01]  /*09b0*/  UTMALDG.4D [UR8], [UR4], desc[UR6] ;  /* 0x00000608040075b4 */ /* 0x0009e20008019000 */
[----:B------:R-:W-:Y:S01]  /*09c0*/  UMOV UR26, 0x60 ;  /* 0x00000060001a7882 */ /* 0x000fe20000000000 */
[----:B------:R-:W-:Y:S01]  /*09d0*/  UMOV UR27, UR43 ;  /* 0x0000002b001b7c82 */ /* 0x000fe20008000000 */
[----:B------:R-:W-:Y:S01]  /*09e0*/  UMOV UR28, UR52 ;  /* 0x00000034001c7c82 */ /* 0x000fe20008000000 */
[----:B------:R-:W-:Y:S01]  /*09f0*/  UMOV UR29, UR53 ;  /* 0x00000035001d7c82 */ /* 0x000fe20008000000 */
[----:B------:R-:W-:Y:S01]  /*0a00*/  UMOV UR25, UR41 ;  /* 0x0000002900197c82 */ /* 0x000fe20008000000 */
[----:B------:R-:W-:Y:S01]  /*0a10*/  UMOV UR18, 0x80 ;  /* 0x0000008000127882 */ /* 0x000fe20000000000 */
[----:B------:R-:W-:Y:S01]  /*0a20*/  UMOV UR19, UR43 ;  /* 0x0000002b00137c82 */ /* 0x000fe20008000000 */
[----:B------:R-:W-:Y:S01]  /*0a30*/  UMOV UR20, UR52 ;  /* 0x0000003400147c82 */ /* 0x000fe20008000000 */
[----:B------:R1:W-:Y:S01]  /*0a40*/  UTMALDG.4D [UR48], [UR4], desc[UR6] ;  /* 0x00000630040075b4 */ /* 0x0003e20008019000 */
[----:B------:R-:W-:Y:S01]  /*0a50*/  UMOV UR21, UR53 ;  /* 0x0000003500157c82 */ /* 0x000fe20008000000 */
[----:B------:R-:W-:Y:S01]  /*0a60*/  UMOV UR17, UR41 ;  /* 0x0000002900117c82 */ /* 0x000fe20008000000 */
[----:B------:R1:W-:Y:S01]  /*0a70*/  UTMALDG.4D [UR24], [UR4], desc[UR6] ;  /* 0x00000618040075b4 */ /* 0x0003e20008019000 */
[----:B---3--:R-:W-:Y:S01]  /*0a80*/  UMOV UR42, 0xc0 ;  /* 0x000000c0002a7882 */ /* 0x008fe20000000000 */
[----:B------:R1:W-:Y:S01]  /*0a90*/  UTMALDG.4D [UR16], [UR4], desc[UR6] ;  /* 0x00000610040075b4 */ /* 0x0003e20008019000 */
[----:B----4-:R-:W-:-:S02]  /*0aa0*/  UIADD3 UR8, UR40, 0x5000, URZ ;  /* 0x0000500028087890 */ /* 0x010fc4000fffe03f */
[----:B------:R-:W-:Y:S01]  /*0ab0*/  UIADD3 UR40, UR40, 0x6000, URZ ;  /* 0x0000600028287890 */ /* 0x000fe2000fffe03f */
[----:B------:R-:W-:-:S06]  /*0ac0*/  UMOV UR10, 0xa0 ;  /* 0x000000a0000a7882 */ /* 0x000fcc0000000000 */
[----:B------:R1:W-:Y:S02]  /*0ad0*/  UTMALDG.4D [UR8], [UR4], desc[UR6] ;  /* 0x00000608040075b4 */ /* 0x0003e40008019000 */
[----:B------:R1:W-:Y:S02]  /*0ae0*/  UTMALDG.4D [UR40], [UR4], desc[UR6] ;  /* 0x00000628040075b4 */ /* 0x0003e40008019000 */
[----:B-1----:R-:W-:Y:S01]  /*0af0*/  NOP ;  /* 0x0000000000007918 */ /* 0x002fe20000000000 */
.L_x_6:
[----:B------:R-:W-:Y:S05]  /*0b00*/  BSYNC B0 ;  /* 0x0000000000007941 */ /* 0x000fea0003800000 */
.L_x_5:
[----:B------:R-:W-:Y:S01]  /*0b10*/  BSSY B0, `(.L_x_9) ;  /* 0x0000129000007945 */ /* 0x000fe20003800000 */
[----:B------:R-:W-:Y:S01]  /*0b20*/  SHF.L.U32 R7, R2, 0x1, RZ ;  /* 0x0000000102077819 */ /* 0x000fe200000006ff */
[----:B------:R-:W-:Y:S01]  /*0b30*/  IMAD.MOV.U32 R6, RZ, RZ, 0x1 ;  /* 0x00000001ff067424 */ /* 0x000fe200078e00ff */
[----:B--2---:R-:W-:Y:S01]  /*0b40*/  MOV R4, 0x1 ;  /* 0x0000000100047802 */ /* 0x004fe20000000f00 */
[----:B------:R-:W-:Y:S01]  /*0b50*/  IMAD.MOV.U32 R5, RZ, RZ, RZ ;  /* 0x000000ffff057224 */ /* 0x000fe200078e00ff */
[----:B------:R-:W-:Y:S06]  /*0b60*/  @!P1 BRA `(.L_x_10) ;  /* 0x00000010008c9947 */ /* 0x000fec0003800000 */
[----:B------:R-:W-:Y:S01]  /*0b70*/  ISETP.GE.AND P1, PT, R2, 0x1, PT ;  /* 0x000000010200780c */ /* 0x000fe20003f26270 */
[----:B------:R-:W-:Y:S01]  /*0b80*/  IMAD.MOV.U32 R5, RZ, RZ, RZ ;  /* 0x000000ffff057224 */ /* 0x000fe200078e00ff */
[----:B------:R-:W-:Y:S02]  /*0b90*/  LOP3.LUT R9, R17, 0x1f, RZ, 0xc0, !PT ;  /* 0x0000001f11097812 */ /* 0x000fe400078ec0ff */
[----:B------:R-:W-:-:S09]  /*0ba0*/  MOV R178, RZ ;  /* 0x000000ff00b27202 */ /* 0x000fd20000000f00 */
[----:B------:R-:W-:Y:S05]  /*0bb0*/  @!P1 BRA `(.L_x_11) ;  /* 0x0000000800189947 */ /* 0x000fea0003800000 */
[----:B------:R-:W1:Y:S01]  /*0bc0*/  S2R R4, SR_CgaCtaId ;  /* 0x0000000000047919 */ /* 0x000e620000008800 */
[----:B------:R-:W-:Y:S01]  /*0bd0*/  MOV R3, 0x400 ;  /* 0x0000040000037802 */ /* 0x000fe20000000f00 */
[----:B------:R-:W-:Y:S01]  /*0be0*/  IMAD.MOV.U32 R5, RZ, RZ, 0x1 ;  /* 0x00000001ff057424 */ /* 0x000fe200078e00ff */
[----:B------:R-:W-:Y:S02]  /*0bf0*/  MOV R7, 0x1 ;  /* 0x0000000100077802 */ /* 0x000fe40000000f00 */
[----:B------:R-:W-:Y:S02]  /*0c00*/  ISETP.NE.AND P2, PT, R176, RZ, PT ;  /* 0x000000ffb000720c */ /* 0x000fe40003f45270 */
[----:B-1----:R-:W-:Y:S02]  /*0c10*/  LEA R3, R4, R3, 0x18 ;  /* 0x0000000304037211 */ /* 0x002fe400078ec0ff */
[----:B------:R-:W-:-:S09]  /*0c20*/  SHF.L.U32 R4, R7, 0x1f, RZ ;  /* 0x0000001f07047819 */ /* 0x000fd200000006ff */
.L_x_12:
[----:B-1----:R1:W2:Y:S02]  /*0c30*/  SYNCS.PHASECHK.TRANS64.TRYWAIT P1, [R3+URZ+0x23020], R4 ;  /* 0x02302004030075a7 */ /* 0x0022a4000802017f */
[----:B--2---:R-:W-:Y:S05]  /*0c40*/  @!P1 NANOSLEEP.SYNCS 0x989680 ;  /* 0x009896800000995d */ /* 0x004fea0003900000 */
[----:B------:R-:W2:Y:S02]  /*0c50*/  @!P1 SYNCS.PHASECHK.TRANS64 P1, [R3+URZ+0x23020], R4 ;  /* 0x02302004030095a7 */ /* 0x000ea4000802007f */
[----:B--2---:R-:W-:Y:S05]  /*0c60*/  @!P1 BRA `(.L_x_12) ;  /* 0xfffffffc00f09947 */ /* 0x004fea000383ffff */
[----:B------:R-:W-:Y:S05]  /*0c70*/  @P2 BRA `(.L_x_13) ;  /* 0x0000000000142947 */ /* 0x000fea0003800000 */
[----:B------:R-:W-:Y:S02]  /*0c80*/  ISETP.NE.AND P1, PT, R9, RZ, PT ;  /* 0x000000ff0900720c */ /* 0x000fe40003f25270 */
[----:B-1----:R-:W-:-:S04]  /*0c90*/  MOV R4, 0x7000 ;  /* 0x0000700000047802 */ /* 0x002fc80000000f00 */
[----:B------:R2:W-:Y:S07]  /*0ca0*/  SYNCS.ARRIVE.TRANS64 RZ, [R3+URZ+0x23000], R4 ;  /* 0x0230000403ff79a7 */ /* 0x0005ee000800003f */
[----:B------:R-:W-:Y:S05]  /*0cb0*/  @!P1 BRA `(.L_x_13) ;  /* 0x0000000000049947 */ /* 0x000fea0003800000 */
[----:B------:R-:W-:Y:S01]  /*0cc0*/  BPT.TRAP 0x1 ;  /* 0x000000040000795c */ /* 0x000fe20000300000 */
.L_x_13:
[----:B------:R-:W-:Y:S01]  /*0cd0*/  R2UR UR14, R3 ;  /* 0x00000000030e72ca */ /* 0x000fe200000e0000 */
[----:B------:R-:W-:Y:S01]  /*0ce0*/  ULDC.64 UR4, c[0x0][0x198] ;  /* 0x0000660000047ab9 */ /* 0x000fe20000000a00 */
[----:B-12---:R-:W1:Y:S01]  /*0cf0*/  S2R R4, SR_CgaCtaId ;  /* 0x0000000000047919 */ /* 0x006e620000008800 */
[----:B------:R-:W-:Y:S01]  /*0d00*/  UIADD3 UR4, UP0, UR4, 0x1f0, URZ ;  /* 0x000001f004047890 */ /* 0x000fe2000ff1e03f */
[----:B------:R-:W-:Y:S01]  /*0d10*/  MOV R3, 0x400 ;  /* 0x0000040000037802 */ /* 0x000fe20000000f00 */
[----:B------:R-:W-:Y:S01]  /*0d20*/  UMOV UR35, URZ ;  /* 0x0000003f00237c82 */ /* 0x000fe20008000000 */
[----:B------:R-:W-:Y:S01]  /*0d30*/  UMOV UR6, 0x0 ;  /* 0x0000000000067882 */ /* 0x000fe20000000000 */
[----:B------:R-:W-:Y:S01]  /*0d40*/  UIADD3.X UR5, URZ, UR5, URZ, UP0, !UPT ;  /* 0x000000053f057290 */ /* 0x000fe200087fe43f */
[----:B------:R-:W-:Y:S01]  /*0d50*/  IMAD.MOV.U32 R8, RZ, RZ, 0x1 ;  /* 0x00000001ff087424 */ /* 0x000fe200078e00ff */
[----:B------:R-:W-:Y:S01]  /*0d60*/  UMOV UR7, 0x10000000 ;  /* 0x1000000000077882 */ /* 0x000fe20000000000 */
[----:B------:R-:W-:Y:S01]  /*0d70*/  UMOV UR34, URZ ;  /* 0x0000003f00227c82 */ /* 0x000fe20008000000 */
[----:B------:R-:W-:Y:S01]  /*0d80*/  UMOV UR36, UR52 ;  /* 0x0000003400247c82 */ /* 0x000fe20008000000 */
[----:B------:R-:W-:Y:S01]  /*0d90*/  UMOV UR37, UR53 ;  /* 0x0000003500257c82 */ /* 0x000fe20008000000 */
[----:B------:R-:W-:Y:S01]  /*0da0*/  UIADD3 UR32, UR14, 0x7000, URZ ;  /* 0x000070000e207890 */ /* 0x000fe2000fffe03f */
[----:B------:R-:W-:Y:S01]  /*0db0*/  ISETP.NE.AND P2, PT, R176, RZ, PT ;  /* 0x000000ffb000720c */ /* 0x000fe20003f45270 */
[----:B------:R-:W-:Y:S01]  /*0dc0*/  UIADD3 UR33, UR14, 0x23000, URZ ;  /* 0x000230000e217890 */ /* 0x000fe2000fffe03f */
[----:B------:R-:W-:Y:S01]  /*0dd0*/  MOV R178, 0x1 ;  /* 0x0000000100b27802 */ /* 0x000fe20000000f00 */
[----:B------:R-:W-:Y:S01]  /*0de0*/  UIADD3 UR16, UR14, 0x8000, URZ ;  /* 0x000080000e107890 */ /* 0x000fe2000fffe03f */
[----:B------:R-:W-:Y:S01]  /*0df0*/  SHF.L.U32 R8, R8, 0x1f, RZ ;  /* 0x0000001f08087819 */ /* 0x000fe200000006ff */
[----:B------:R-:W-:Y:S01]  /*0e00*/  UIADD3 UR8, UR14, 0x9000, URZ ;  /* 0x000090000e087890 */ /* 0x000fe2000fffe03f */
        /* <DEDUP_REMOVED lines=8> */
[----:B------:R-:W-:Y:S01]  /*0e90*/  UTMALDG.4D [UR32], [UR4], desc[UR6] ;  /* 0x00000620040075b4 */ /* 0x000fe20008019000 */
[----:B------:R-:W-:Y:S01]  /*0ea0*/  UMOV UR11, UR35 ;  /* 0x00000023000b7c82 */ /* 0x000fe20008000000 */
[----:B------:R-:W-:Y:S01]  /*0eb0*/  UMOV UR9, UR33 ;  /* 0x0000002100097c82 */ /* 0x000fe20008000000 */
[----:B------:R-:W-:-:S02]  /*0ec0*/  UIADD3 UR24, UR14, 0xa000, URZ ;  /* 0x0000a0000e187890 */ /* 0x000fc4000fffe03f */
[----:B------:R-:W-:Y:S01]  /*0ed0*/  UIADD3 UR48, UR14, 0xb000, URZ ;  /* 0x0000b0000e307890 */ /* 0x000fe2000fffe03f */
[----:B-1----:R-:W-:Y:S01]  /*0ee0*/  LEA R4, R4, R3, 0x18 ;  /* 0x0000000304047211 */ /* 0x002fe200078ec0ff */
[----:B------:R-:W-:Y:S01]  /*0ef0*/  UMOV UR26, 0x60 ;  /* 0x00000060001a7882 */ /* 0x000fe20000000000 */
[----:B------:R1:W-:Y:S01]  /*0f00*/  UTMALDG.4D [UR16], [UR4], desc[UR6] ;  /* 0x00000610040075b4 */ /* 0x0003e20008019000 */
        /* <DEDUP_REMOVED lines=8> */
[----:B------:R-:W-:Y:S01]  /*0f90*/  IMAD R3, R5, 0x8, R4 ;  /* 0x0000000805037824 */ /* 0x000fe200078e0204 */
[----:B------:R3:W-:Y:S01]  /*0fa0*/  UTMALDG.4D [UR24], [UR4], desc[UR6] ;  /* 0x00000618040075b4 */ /* 0x0007e20008019000 */
[----:B------:R3:W-:Y:S01]  /*0fb0*/  UTMALDG.4D [UR48], [UR4], desc[UR6] ;  /* 0x00000630040075b4 */ /* 0x0007e20008019000 */
[----:B-1----:R-:W-:Y:S01]  /*0fc0*/  UIADD3 UR16, UR14, 0xc000, URZ ;  /* 0x0000c0000e107890 */ /* 0x002fe2000fffe03f */
[----:B------:R-:W-:Y:S01]  /*0fd0*/  UMOV UR18, 0xa0 ;  /* 0x000000a000127882 */ /* 0x000fe20000000000 */
[----:B--2---:R-:W-:-:S07]  /*0fe0*/  UIADD3 UR8, UR14, 0xd000, URZ ;  /* 0x0000d0000e087890 */ /* 0x004fce000fffe03f */
[----:B------:R3:W-:Y:S01]  /*0ff0*/  UTMALDG.4D [UR16], [UR4], desc[UR6] ;  /* 0x00000610040075b4 */ /* 0x0007e20008019000 */
[----:B------:R-:W-:Y:S02]  /*1000*/  UMOV UR10, 0xc0 ;  /* 0x000000c0000a7882 */ /* 0x000fe40000000000 */
[----:B------:R3:W-:Y:S02]  /*1010*/  UTMALDG.4D [UR8], [UR4], desc[UR6] ;  /* 0x00000608040075b4 */ /* 0x0007e40008019000 */
[----:B---3--:R-:W-:Y:S01]  /*1020*/  NOP ;  /* 0x0000000000007918 */ /* 0x008fe20000000000 */
.L_x_14:
        /* <DEDUP_REMOVED lines=10> */
.L_x_15:
[----:B------:R-:W-:Y:S01]  /*10d0*/  IMAD R4, R5, 0x7000, R4 ;  /* 0x0000700005047824 */ /* 0x000fe200078e0204 */
[----:B------:R-:W-:Y:S01]  /*10e0*/  R2UR UR57, R3 ;  /* 0x00000000033972ca */ /* 0x000fe200000e0000 */
[----:B------:R-:W-:Y:S01]  /*10f0*/  ULDC.64 UR4, c[0x0][0x198] ;  /* 0x0000660000047ab9 */ /* 0x000fe20000000a00 */
[----:B------:R-:W-:Y:S01]  /*1100*/  UMOV UR59, URZ ;  /* 0x0000003f003b7c82 */ /* 0x000fe20008000000 */
[----:B------:R-:W-:Y:S01]  /*1110*/  UIADD3 UR4, UP0, UR4, 0x2f0, URZ ;  /* 0x000002f004047890 */ /* 0x000fe2000ff1e03f */
[----:B------:R-:W-:Y:S01]  /*1120*/  R2UR UR14, R4 ;  /* 0x00000000040e72ca */ /* 0x000fe200000e0000 */
[----:B------:R-:W-:Y:S01]  /*1130*/  UMOV UR6, 0x0 ;  /* 0x0000000000067882 */ /* 0x000fe20000000000 */
[----:B------:R-:W-:Y:S01]  /*1140*/  UMOV UR7, 0x10000000 ;  /* 0x1000000000077882 */ /* 0x000fe20000000000 */
[----:B------:R-:W-:Y:S01]  /*1150*/  UIADD3.X UR5, URZ, UR5, URZ, UP0, !UPT ;  /* 0x000000053f057290 */ /* 0x000fe200087fe43f */
[----:B------:R-:W-:Y:S01]  /*1160*/  VIADD R5, R5, 0x1 ;  /* 0x0000000105057836 */ /* 0x000fe20000000000 */
[----:B------:R-:W-:Y:S01]  /*1170*/  UMOV UR58, URZ ;  /* 0x0000003f003a7c82 */ /* 0x000fe20008000000 */
[----:B------:R-:W-:Y:S01]  /*1180*/  UMOV UR60, UR52 ;  /* 0x00000034003c7c82 */ /* 0x000fe20008000000 */
[----:B------:R-:W-:Y:S01]  /*1190*/  UMOV UR61, UR53 ;  /* 0x00000035003d7c82 */ /* 0x000fe20008000000 */
[----:B------:R-:W-:Y:S01]  /*11a0*/  UMOV UR34, 0x20 ;  /* 0x0000002000227882 */ /* 0x000fe20000000000 */
[----:B------:R-:W-:Y:S01]  /*11b0*/  UIADD3 UR57, UR57, 0x23000, URZ ;  /* 0x0002300039397890 */ /* 0x000fe2000fffe03f */
[----:B------:R-:W-:Y:S01]  /*11c0*/  UMOV UR36, UR52 ;  /* 0x0000003400247c82 */ /* 0x000fe20008000000 */
[----:B------:R-:W-:-:S02]  /*11d0*/  UMOV UR37, UR53 ;  /* 0x0000003500257c82 */ /* 0x000fc40008000000 */
[----:B------:R-:W-:Y:S02]  /*11e0*/  UIADD3 UR56, UR14, 0x7000, URZ ;  /* 0x000070000e387890 */ /* 0x000fe4000fffe03f */
[----:B------:R-:W-:Y:S02]  /*11f0*/  UIADD3 UR32, UR14, 0x8000, URZ ;  /* 0x000080000e207890 */ /* 0x000fe4000fffe03f */
[----:B------:R-:W-:Y:S01]  /*1200*/  UIADD3 UR8, UR14, 0x9000, URZ ;  /* 0x000090000e087890 */ /* 0x000fe2000fffe03f */
[----:B------:R-:W-:Y:S01]  /*1210*/  UMOV UR35, UR59 ;  /* 0x0000003b00237c82 */ /* 0x000fe20008000000 */
[----:B------:R-:W-:Y:S01]  /*1220*/  UMOV UR33, UR57 ;  /* 0x0000003900217c82 */ /* 0x000fe20008000000 */
[----:B------:R-:W-:Y:S01]  /*1230*/  UMOV UR10, 0x40 ;  /* 0x00000040000a7882 */ /* 0x000fe20000000000 */
[----:B------:R-:W-:Y:S01]  /*1240*/  UMOV UR12, UR52 ;  /* 0x00000034000c7c82 */ /* 0x000fe20008000000 */
[----:B------:R-:W-:Y:S01]  /*1250*/  UMOV UR13, UR53 ;  /* 0x00000035000d7c82 */ /* 0x000fe20008000000 */
[----:B------:R-:W-:Y:S01]  /*1260*/  UMOV UR11, UR59 ;  /* 0x0000003b000b7c82 */ /* 0x000fe20008000000 */
[----:B------:R-:W-:Y:S01]  /*1270*/  UMOV UR9, UR57 ;  /* 0x0000003900097c82 */ /* 0x000fe20008000000 */
[----:B------:R-:W-:Y:S01]  /*1280*/  UTMALDG.4D [UR56], [UR4], desc[UR6] ;  /* 0x00000638040075b4 */ /* 0x000fe20008019000 */
[----:B------:R-:W-:-:S02]  /*1290*/  UIADD3 UR24, UR14, 0xa000, URZ ;  /* 0x0000a0000e187890 */ /* 0x000fc4000fffe03f */
[----:B------:R-:W-:Y:S02]  /*12a0*/  UIADD3 UR48, UR14, 0xb000, URZ ;  /* 0x0000b0000e307890 */ /* 0x000fe4000fffe03f */
[----:B------:R-:W-:Y:S01]  /*12b0*/  UIADD3 UR16, UR14, 0xc000, URZ ;  /* 0x0000c0000e107890 */ /* 0x000fe2000fffe03f */
[----:B------:R-:W-:Y:S01]  /*12c0*/  UMOV UR26, 0x60 ;  /* 0x00000060001a7882 */ /* 0x000fe20000000000 */
[----:B------:R-:W-:Y:S01]  /*12d0*/  UTMALDG.4D [UR32], [UR4], desc[UR6] ;  /* 0x00000620040075b4 */ /* 0x000fe20008019000 */
        /* <DEDUP_REMOVED lines=13> */
[----:B------:R4:W-:Y:S01]  /*13b0*/  UTMALDG.4D [UR24], [UR4], desc[UR6] ;  /* 0x00000618040075b4 */ /* 0x0009e20008019000 */
[----:B------:R4:W-:Y:S01]  /*13c0*/  UTMALDG.4D [UR48], [UR4], desc[UR6] ;  /* 0x00000630040075b4 */ /* 0x0009e20008019000 */
[----:B------:R4:W-:Y:S01]  /*13d0*/  UTMALDG.4D [UR16], [UR4], desc[UR6] ;  /* 0x00000610040075b4 */ /* 0x0009e20008019000 */
[----:B---3--:R-:W-:Y:S01]  /*13e0*/  UIADD3 UR8, UR14, 0xd000, URZ ;  /* 0x0000d0000e087890 */ /* 0x008fe2000fffe03f */
[----:B------:R-:W-:-:S08]  /*13f0*/  UMOV UR10, 0xc0 ;  /* 0x000000c0000a7882 */ /* 0x000fd00000000000 */
[----:B------:R4:W-:Y:S02]  /*1400*/  UTMALDG.4D [UR8], [UR4], desc[UR6] ;  /* 0x00000608040075b4 */ /* 0x0009e40008019000 */
[----:B----4-:R-:W-:Y:S01]  /*1410*/  NOP ;  /* 0x0000000000007918 */ /* 0x010fe20000000000 */
.L_x_11:
[----:B------:R-:W-:Y:S02]  /*1420*/  ISETP.GE.AND P1, PT, R2, 0x2, PT ;  /* 0x000000020200780c */ /* 0x000fe40003f26270 */
[----:B------:R-:W-:-:S11]  /*1430*/  MOV R4, 0x1 ;  /* 0x0000000100047802 */ /* 0x000fd60000000f00 */
[----:B------:R-:W-:Y:S05]  /*1440*/  @!P1 BRA `(.L_x_16) ;  /* 0x0000000800489947 */ /* 0x000fea0003800000 */
[----:B------:R-:W3:Y:S01]  /*1450*/  S2R R4, SR_CgaCtaId ;  /* 0x0000000000047919 */ /* 0x000ee20000008800 */
[----:B-12---:R-:W-:Y:S01]  /*1460*/  MOV R3, 0x400 ;  /* 0x0000040000037802 */ /* 0x006fe20000000f00 */
[----:B------:R-:W-:Y:S01]  /*1470*/  IMAD.MOV.U32 R8, RZ, RZ, 0x1 ;  /* 0x00000001ff087424 */ /* 0x000fe200078e00ff */
[----:B------:R-:W-:-:S04]  /*1480*/  ISETP.NE.AND P2, PT, R176, RZ, PT ;  /* 0x000000ffb000720c */ /* 0x000fc80003f45270 */
[----:B------:R-:W-:Y:S02]  /*1490*/  SHF.L.U32 R8, R8, 0x1f, RZ ;  /* 0x0000001f08087819 */ /* 0x000fe400000006ff */
[----:B---3--:R-:W-:-:S04]  /*14a0*/  LEA R4, R4, R3, 0x18 ;  /* 0x0000000304047211 */ /* 0x008fc800078ec0ff */
[----:B------:R-:W-:-:S07]  /*14b0*/  LEA R3, R5, R4, 0x3 ;  /* 0x0000000405037211 */ /* 0x000fce00078e18ff */
.L_x_17:
[----:B-1----:R1:W2:Y:S02]  /*14c0*/  SYNCS.PHASECHK.TRANS64.TRYWAIT P1, [R3+URZ+0x23020], R8 ;  /* 0x02302008030075a7 */ /* 0x0022a4000802017f */
[----:B--2---:R-:W-:Y:S05]  /*14d0*/  @!P1 NANOSLEEP.SYNCS 0x989680 ;  /* 0x009896800000995d */ /* 0x004fea0003900000 */
[----:B------:R-:W2:Y:S02]  /*14e0*/  @!P1 SYNCS.PHASECHK.TRANS64 P1, [R3+URZ+0x23020], R8 ;  /* 0x02302008030095a7 */ /* 0x000ea4000802007f */
[----:B--2---:R-:W-:Y:S05]  /*14f0*/  @!P1 BRA `(.L_x_17) ;  /* 0xfffffffc00f09947 */ /* 0x004fea000383ffff */
[----:B------:R-:W-:Y:S05]  /*1500*/  @P2 BRA `(.L_x_18) ;  /* 0x0000000000142947 */ /* 0x000fea0003800000 */
[----:B------:R-:W-:Y:S01]  /*1510*/  ISETP.NE.AND P1, PT, R9, RZ, PT ;  /* 0x000000ff0900720c */ /* 0x000fe20003f25270 */
[----:B-1----:R-:W-:-:S04]  /*1520*/  IMAD.MOV.U32 R8, RZ, RZ, 0x7000 ;  /* 0x00007000ff087424 */ /* 0x002fc800078e00ff */
[----:B------:R2:W-:Y:S08]  /*1530*/  SYNCS.ARRIVE.TRANS64 RZ, [R3+URZ+0x23000], R8 ;  /* 0x0230000803ff79a7 */ /* 0x0005f0000800003f */
[----:B------:R-:W-:Y:S05]  /*1540*/  @!P1 BRA `(.L_x_18) ;  /* 0x0000000000049947 */ /* 0x000fea0003800000 */
[----:B------:R-:W-:Y:S01]  /*1550*/  BPT.TRAP 0x1 ;  /* 0x000000040000795c */ /* 0x000fe20000300000 */
.L_x_18:
[----:B------:R-:W-:Y:S01]  /*1560*/  IMAD R4, R5, 0x7000, R4 ;  /* 0x0000700005047824 */ /* 0x000fe200078e0204 */
[----:B------:R-:W-:Y:S01]  /*1570*/  R2UR UR33, R3 ;  /* 0x00000000032172ca */ /* 0x000fe200000e0000 */
[----:B------:R-:W-:Y:S01]  /*1580*/  ULDC.64 UR4, c[0x0][0x198] ;  /* 0x0000660000047ab9 */ /* 0x000fe20000000a00 */
[----:B------:R-:W-:Y:S01]  /*1590*/  R2UR UR35, R178 ;  /* 0x00000000b22372ca */ /* 0x000fe200000e0000 */
[----:B------:R-:W-:Y:S01]  /*15a0*/  UIADD3 UR4, UP0, UR4, 0x1f0, URZ ;  /* 0x000001f004047890 */ /* 0x000fe2000ff1e03f */
[----:B------:R-:W-:Y:S01]  /*15b0*/  R2UR UR14, R4 ;  /* 0x00000000040e72ca */ /* 0x000fe200000e0000 */
[----:B------:R-:W-:Y:S01]  /*15c0*/  UMOV UR6, 0x0 ;  /* 0x0000000000067882 */ /* 0x000fe20000000000 */
[----:B------:R-:W3:Y:S01]  /*15d0*/  S2R R4, SR_CgaCtaId ;  /* 0x0000000000047919 */ /* 0x000ee20000008800 */
[----:B------:R-:W-:Y:S01]  /*15e0*/  UIADD3.X UR5, URZ, UR5, URZ, UP0, !UPT ;  /* 0x000000053f057290 */ /* 0x000fe200087fe43f */
[----:B------:R-:W-:Y:S01]  /*15f0*/  IADD3 R5, R5, 0x1, RZ ;  /* 0x0000000105057810 */ /* 0x000fe20007ffe0ff */
[----:B------:R-:W-:Y:S01]  /*1600*/  UMOV UR7, 0x10000000 ;  /* 0x1000000000077882 */ /* 0x000fe20000000000 */
[----:B------:R-:W-:Y:S01]  /*1610*/  UMOV UR34, URZ ;  /* 0x0000003f00227c82 */ /* 0x000fe20008000000 */
[----:B------:R-:W-:Y:S01]  /*1620*/  UMOV UR36, UR52 ;  /* 0x0000003400247c82 */ /* 0x000fe20008000000 */
[----:B------:R-:W-:Y:S01]  /*1630*/  UMOV UR37, UR53 ;  /* 0x0000003500257c82 */ /* 0x000fe20008000000 */
[----:B------:R-:W-:Y:S01]  /*1640*/  UIADD3 UR33, UR33, 0x23000, URZ ;  /* 0x0002300021217890 */ /* 0x000fe2000fffe03f */
[----:B-12---:R-:W-:Y:S01]  /*1650*/  MOV R3, 0x400 ;  /* 0x0000040000037802 */ /* 0x006fe20000000f00 */
[----:B------:R-:W-:Y:S01]  /*1660*/  USHF.L.U32 UR35, UR35, 0x6, URZ ;  /* 0x0000000623237899 */ /* 0x000fe2000800063f */
[C---:B------:R-:W-:Y:S01]  /*1670*/  ISETP.NE.AND P2, PT, R5.reuse, 0x4, PT ;  /* 0x000000040500780c */ /* 0x040fe20003f45270 */
[----:B------:R-:W-:Y:S01]  /*1680*/  UIADD3 UR32, UR14, 0x7000, URZ ;  /* 0x000070000e207890 */ /* 0x000fe2000fffe03f */
[C---:B------:R-:W-:Y:S01]  /*1690*/  ISETP.NE.AND P1, PT, R5.reuse, 0x4, PT ;  /* 0x000000040500780c */ /* 0x040fe20003f25270 */
[----:B------:R-:W-:Y:S01]  /*16a0*/  UIADD3 UR16, UR14, 0x8000, URZ ;  /* 0x000080000e107890 */ /* 0x000fe2000fffe03f */
[----:B------:R-:W-:Y:S01]  /*16b0*/  SEL R5, R5, RZ, P2 ;  /* 0x000000ff05057207 */ /* 0x000fe20001000000 */
[----:B------:R-:W-:Y:S01]  /*16c0*/  UIADD3 UR8, UR14, 0x9000, URZ ;  /* 0x000090000e087890 */ /* 0x000fe2000fffe03f */
[----:B------:R-:W-:Y:S01]  /*16d0*/  ISETP.NE.AND P3, PT, R176, RZ, PT ;  /* 0x000000ffb000720c */ /* 0x000fe20003f65270 */
        /* <DEDUP_REMOVED lines=23> */
[----:B---3--:R-:W-:-:S02]  /*1850*/  LEA R8, R4, R3, 0x18 ;  /* 0x0000000304087211 */ /* 0x008fc400078ec0ff */
[----:B------:R-:W-:-:S03]  /*1860*/  SEL R4, RZ, 0x1, !P1 ;  /* 0x00000001ff047807 */ /* 0x000fc60004800000 */
[----:B------:R-:W-:Y:S01]  /*1870*/  IMAD R10, R5, 0x8, R8 ;  /* 0x00000008050a7824 */ /* 0x000fe200078e0208 */
[----:B------:R-:W-:Y:S01]  /*1880*/  SHF.L.U32 R3, R4, 0x1f, RZ ;  /* 0x0000001f04037819 */ /* 0x000fe200000006ff */
        /* <DEDUP_REMOVED lines=9> */
.L_x_19:
        /* <DEDUP_REMOVED lines=10> */
.L_x_20:
[C---:B------:R-:W-:Y:S01]  /*19c0*/  IMAD R8, R5.reuse, 0x7000, R8 ;  /* 0x0000700005087824 */ /* 0x040fe200078e0208 */
[----:B------:R-:W-:Y:S01]  /*19d0*/  R2UR UR57, R10 ;  /* 0x000000000a3972ca */ /* 0x000fe200000e0000 */
[----:B------:R-:W-:Y:S01]  /*19e0*/  ULDC.64 UR4, c[0x0][0x198] ;  /* 0x0000660000047ab9 */ /* 0x000fe20000000a00 */
[----:B------:R-:W-:Y:S01]  /*19f0*/  R2UR UR59, R178 ;  /* 0x00000000b23b72ca */ /* 0x000fe200000e0000 */
        /* <DEDUP_REMOVED lines=11> */
[C---:B------:R-:W-:Y:S01]  /*1ab0*/  ISETP.NE.AND P1, PT, R5.reuse, 0x4, PT ;  /* 0x000000040500780c */ /* 0x040fe20003f25270 */
[----:B------:R-:W-:Y:S01]  /*1ac0*/  USHF.L.U32 UR59, UR59, 0x6, URZ ;  /* 0x000000063b3b7899 */ /* 0x000fe2000800063f */
[----:B------:R-:W-:Y:S01]  /*1ad0*/  IADD3 R178, R178, 0x1, RZ ;  /* 0x00000001b2b27810 */ /* 0x000fe20007ffe0ff */
[----:B------:R-:W-:Y:S01]  /*1ae0*/  UIADD3 UR56, UR14, 0x7000, URZ ;  /* 0x000070000e387890 */ /* 0x000fe2000fffe03f */
[----:B-12---:R-:W-:Y:S01]  /*1af0*/  SEL R3, RZ, 0x1, P1 ;  /* 0x00000001ff037807 */ /* 0x006fe20000800000 */
[----:B------:R-:W-:Y:S01]  /*1b00*/  UIADD3 UR32, UR14, 0x8000, URZ ;  /* 0x000080000e207890 */ /* 0x000fe2000fffe03f */
[----:B------:R-:W-:Y:S01]  /*1b10*/  SEL R5, R5, RZ, P1 ;  /* 0x000000ff05057207 */ /* 0x000fe20000800000 */
[----:B------:R-:W-:Y:S01]  /*1b20*/  UIADD3 UR8, UR14, 0x9000, URZ ;  /* 0x000090000e087890 */ /* 0x000fe2000fffe03f */
[----:B------:R-:W-:Y:S01]  /*1b30*/  LOP3.LUT R4, R4, R3, RZ, 0x3c, !PT ;  /* 0x0000000304047212 */ /* 0x000fe200078e3cff */
[----:B------:R-:W-:Y:S01]  /*1b40*/  UMOV UR36, UR52 ;  /* 0x0000003400247c82 */ /* 0x000fe20008000000 */
[----:B------:R-:W-:Y:S01]  /*1b50*/  UMOV UR37, UR53 ;  /* 0x0000003500257c82 */ /* 0x000fe20008000000 */
        /* <DEDUP_REMOVED lines=29> */
[----:B-1----:R-:W-:Y:S01]  /*1d30*/  UIADD3 UR8, UR14, 0xd000, URZ ;  /* 0x0000d0000e087890 */ /* 0x002fe2000fffe03f */
[----:B------:R-:W-:-:S08]  /*1d40*/  UMOV UR10, 0xc0 ;  /* 0x000000c0000a7882 */ /* 0x000fd00000000000 */
[----:B------:R3:W-:Y:S02]  /*1d50*/  UTMALDG.4D [UR8], [UR4], desc[UR6] ;  /* 0x00000608040075b4 */ /* 0x0007e40008019000 */
[----:B---3--:R-:W-:Y:S01]  /*1d60*/  NOP ;  /* 0x0000000000007918 */ /* 0x008fe20000000000 */
.L_x_16:
[----:B------:R-:W-:-:S05]  /*1d70*/  IMAD.SHL.U32 R7, R2, 0x2, RZ ;  /* 0x0000000202077824 */ /* 0x000fca00078e00ff */
[----:B------:R-:W-:-:S04]  /*1d80*/  LOP3.LUT R7, R7, 0xfffffffe, RZ, 0x3c, !PT ;  /* 0xfffffffe07077812 */ /* 0x000fc800078e3cff */
[----:B------:R-:W-:-:S07]  /*1d90*/  IADD3 R7, -R7, -0x6, RZ ;  /* 0xfffffffa07077810 */ /* 0x000fce0007ffe1ff */
.L_x_10:
[----:B------:R-:W-:Y:S05]  /*1da0*/  BSYNC B0 ;  /* 0x0000000000007941 */ /* 0x000fea0003800000 */
.L_x_9:
[----:B------:R-:W3:Y:S01]  /*1db0*/  S2R R11, SR_CgaCtaId ;  /* 0x00000000000b7919 */ /* 0x000ee20000008800 */
[----:B------:R-:W-:Y:S02]  /*1dc0*/  MOV R16, 0x400 ;  /* 0x0000040000107802 */ /* 0x000fe40000000f00 */
[----:B-12---:R-:W-:Y:S02]  /*1dd0*/  MOV R3, RZ ;  /* 0x000000ff00037202 */ /* 0x006fe40000000f00 */
[----:B------:R-:W-:Y:S02]  /*1de0*/  SHF.L.U32 R9, RZ, 0x1f, RZ ;  /* 0x0000001fff097819 */ /* 0x000fe400000006ff */
[----:B---3--:R-:W-:-:S07]  /*1df0*/  LEA R16, R11, R16, 0x18 ;  /* 0x000000100b107211 */ /* 0x008fce00078ec0ff */
.L_x_21:
[----:B-1----:R1:W2:Y:S02]  /*1e00*/  SYNCS.PHASECHK.TRANS64.TRYWAIT P1, [R16+URZ+0x23040], R9 ;  /* 0x02304009100075a7 */ /* 0x0022a4000802017f */
[----:B--2---:R-:W-:Y:S05]  /*1e10*/  @!P1 NANOSLEEP.SYNCS 0x989680 ;  /* 0x009896800000995d */ /* 0x004fea0003900000 */
[----:B------:R-:W2:Y:S02]  /*1e20*/  @!P1 SYNCS.PHASECHK.TRANS64 P1, [R16+URZ+0x23040], R9 ;  /* 0x02304009100095a7 */ /* 0x000ea4000802007f */
[----:B--2---:R-:W-:Y:S05]  /*1e30*/  @!P1 BRA `(.L_x_21) ;  /* 0xfffffffc00f09947 */ /* 0x004fea000383ffff */
[----:B------:R-:W2:Y:S01]  /*1e40*/  LDC R2, c[0x0][0x28c] ;  /* 0x0000a300ff027b82 */ /* 0x000ea20000000800 */
[----:B-1----:R-:W-:Y:S02]  /*1e50*/  SHF.R.S32.HI R9, RZ, 0x1f, R176 ;  /* 0x0000001fff097819 */ /* 0x002fe400000114b0 */
[----:B------:R-:W-:Y:S02]  /*1e60*/  SHF.L.U32 R13, RZ, 0x1f, RZ ;  /* 0x0000001fff0d7819 */ /* 0x000fe400000006ff */
[----:B--2---:R-:W-:Y:S02]  /*1e70*/  IADD3 R8, R2, 0x3f, RZ ;  /* 0x0000003f02087810 */ /* 0x004fe40007ffe0ff */
[----:B------:R-:W-:Y:S02]  /*1e80*/  LEA.HI R2, R9, R176, RZ, 0x5 ;  /* 0x000000b009027211 */ /* 0x000fe400078f28ff */
[----:B------:R-:W-:Y:S02]  /*1e90*/  SHF.R.S32.HI R11, RZ, 0x1f, R8 ;  /* 0x0000001fff0b7819 */ /* 0x000fe40000011408 */
[----:B------:R-:W-:-:S02]  /*1ea0*/  SHF.R.S32.HI R2, RZ, 0x5, R2 ;  /* 0x00000005ff027819 */ /* 0x000fc40000011402 */
[----:B------:R-:W-:Y:S02]  /*1eb0*/  LEA.HI R11, R11, R8, RZ, 0x6 ;  /* 0x000000080b0b7211 */ /* 0x000fe400078f30ff */
[----:B------:R-:W-:Y:S02]  /*1ec0*/  LEA R2, R2, UR43, 0x4 ;  /* 0x0000002b02027c11 */ /* 0x000fe4000f8e20ff */
[----:B------:R-:W-:-:S07]  /*1ed0*/  SHF.R.S32.HI R185, RZ, 0x6, R11 ;  /* 0x00000006ffb97819 */ /* 0x000fce000001140b */
.L_x_22:
[----:B-1----:R1:W2:Y:S02]  /*1ee0*/  SYNCS.PHASECHK.TRANS64.TRYWAIT P1, [R16+URZ+0x23000], R13 ;  /* 0x0230000d100075a7 */ /* 0x0022a4000802017f */
[----:B--2---:R-:W-:Y:S05]  /*1ef0*/  @!P1 NANOSLEEP.SYNCS 0x989680 ;  /* 0x009896800000995d */ /* 0x004fea0003900000 */
[----:B------:R-:W2:Y:S02]  /*1f00*/  @!P1 SYNCS.PHASECHK.TRANS64 P1, [R16+URZ+0x23000], R13 ;  /* 0x0230000d100095a7 */ /* 0x000ea4000802007f */
[----:B--2---:R-:W-:Y:S05]  /*1f10*/  @!P1 BRA `(.L_x_22) ;  /* 0xfffffffc00f09947 */ /* 0x004fea000383ffff */
[----:B------:R-:W-:Y:S01]  /*1f20*/  LEA.HI R9, R9, R176, RZ, 0x2 ;  /* 0x000000b009097211 */ /* 0x000fe200078f10ff */
[----:B------:R-:W-:Y:S05]  /*1f30*/  WARPSYNC.ALL ;  /* 0x0000000000007948 */ /* 0x000fea0003800000 */
[--C-:B------:R-:W-:Y:S02]  /*1f40*/  SHF.R.S32.HI R11, RZ, 0x2, R9.reuse ;  /* 0x00000002ff0b7819 */ /* 0x100fe40000011409 */
[----:B------:R-:W-:Y:S02]  /*1f50*/  SHF.R.S32.HI R8, RZ, 0x1f, R9 ;  /* 0x0000001fff087819 */ /* 0x000fe40000011409 */
[----:B------:R-:W-:-:S02]  /*1f60*/  LOP3.LUT R9, R9, 0x7ffffffc, RZ, 0xc0, !PT ;  /* 0x7ffffffc09097812 */ /* 0x000fc400078ec0ff */
[----:B------:R-:W-:Y:S02]  /*1f70*/  LEA.HI R8, R8, R11, RZ, 0x3 ;  /* 0x0000000b08087211 */ /* 0x000fe400078f18ff */
[----:B------:R-:W-:Y:S01]  /*1f80*/  VIMNMX R185, R185, R0, PT ;  /* 0x00000000b9b97248 */ /* 0x000fe20003fe0100 */
[----:B------:R-:W-:Y:S01]  /*1f90*/  IMAD.IADD R9, R176, 0x1, -R9 ;  /* 0x00000001b0097824 */ /* 0x000fe200078e0a09 */
[----:B------:R-:W-:-:S04]  /*1fa0*/  LOP3.LUT R8, R8, 0xfffffff8, RZ, 0xc0, !PT ;  /* 0xfffffff808087812 */ /* 0x000fc800078ec0ff */
[----:B------:R-:W-:Y:S02]  /*1fb0*/  SHF.L.U32 R181, R9, 0x1, RZ ;  /* 0x0000000109b57819 */ /* 0x000fe400000006ff */
[----:B------:R-:W-:Y:S02]  /*1fc0*/  IADD3 R2, R2, R11, -R8 ;  /* 0x0000000b02027210 */ /* 0x000fe40007ffe808 */
[C---:B------:R-:W-:Y:S01]  /*1fd0*/  R2UR UR15, R16.reuse ;  /* 0x00000000100f72ca */ /* 0x040fe200000e0000 */
[----:B------:R-:W-:Y:S01]  /*1fe0*/  WARPGROUP.ARRIVE ;  /* 0x00000000000079c5 */ /* 0x000fe20000000000 */
[----:B------:R-:W-:Y:S01]  /*1ff0*/  R2UR UR4, R16 ;  /* 0x00000000100472ca */ /* 0x000fe200000e0000 */
[----:B------:R-:W-:Y:S01]  /*2000*/  UMOV UR7, 0x80000020 ;  /* 0x8000002000077882 */ /* 0x000fe20000000000 */
[----:B------:R-:W-:Y:S01]  /*2010*/  UMOV UR31, 0x80000020 ;  /* 0x80000020001f7882 */ /* 0x000fe20000000000 */
[----:B------:R-:W-:Y:S01]  /*2020*/  UMOV UR29, UR7 ;  /* 0x00000007001d7c82 */ /* 0x000fe20008000000 */
[----:B------:R-:W-:Y:S01]  /*2030*/  UMOV UR11, 0x80000020 ;  /* 0x80000020000b7882 */ /* 0x000fe20000000000 */
[----:B------:R-:W-:Y:S01]  /*2040*/  IMAD.U32 R9, RZ, RZ, UR7 ;  /* 0x00000007ff097e24 */ /* 0x000fe2000f8e00ff */
[----:B------:R-:W-:Y:S01]  /*2050*/  UMOV UR5, UR11 ;  /* 0x0000000b00057c82 */ /* 0x000fe20008000000 */
[----:B------:R-:W-:Y:S01]  /*2060*/  UMOV UR7, 0x80000020 ;  /* 0x8000002000077882 */ /* 0x000fe20000000000 */
[----:B------:R-:W-:Y:S01]  /*2070*/  MOV R11, UR11 ;  /* 0x0000000b000b7c02 */ /* 0x000fe20008000f00 */
[----:B------:R-:W-:Y:S01]  /*2080*/  UMOV UR11, 0x80000020 ;  /* 0x80000020000b7882 */ /* 0x000fe20000000000 */
[----:B------:R-:W-:Y:S01]  /*2090*/  UMOV UR57, 0x80000020 ;  /* 0x8000002000397882 */ /* 0x000fe20000000000 */
[----:B------:R-:W-:Y:S01]  /*20a0*/  UIADD3 UR15, UR15, 0x7000, URZ ;  /* 0x000070000f0f7890 */ /* 0x000fe2000fffe03f */
[----:B-1----:R-:W-:Y:S01]  /*20b0*/  MOV R13, UR11 ;  /* 0x0000000b000d7c02 */ /* 0x002fe20008000f00 */
[----:B------:R-:W-:Y:S01]  /*20c0*/  USHF.R.U32.HI UR4, URZ, 0x4, UR4 ;  /* 0x000000043f047899 */ /* 0x000fe20008011604 */
[C---:B------:R-:W-:Y:S01]  /*20d0*/  VIADD R0, R2.reuse, 0x8 ;  /* 0x0000000802007836 */ /* 0x040fe20000000000 */
[----:B------:R-:W-:Y:S01]  /*20e0*/  USHF.R.U32.HI UR15, URZ, 0x4, UR15 ;  /* 0x000000043f0f7899 */ /* 0x000fe2000801160f */
[C---:B------:R-:W-:Y:S01]  /*20f0*/  IADD3 R61, R181.reuse, 0x10, RZ ;  /* 0x00000010b53d7810 */ /* 0x040fe20007ffe0ff */
[----:B------:R-:W-:Y:S01]  /*2100*/  ULOP3.LUT UR4, UR4, 0x3fff, URZ, 0xc0, !UPT ;  /* 0x00003fff04047892 */ /* 0x000fe2000f8ec03f */
[-C--:B------:R-:W-:Y:S01]  /*2110*/  ISETP.GE.AND P3, PT, R2, R181.reuse, PT ;  /* 0x000000b50200720c */ /* 0x080fe20003f66270 */
[----:B------:R-:W-:Y:S01]  /*2120*/  ULOP3.LUT UR15, UR15, 0x3fff, URZ, 0xc0, !UPT ;  /* 0x00003fff0f0f7892 */ /* 0x000fe2000f8ec03f */
[CC--:B------:R-:W-:Y:S01]  /*2130*/  ISETP.GE.AND P5, PT, R0.reuse, R181.reuse, PT ;  /* 0x000000b50000720c */ /* 0x0c0fe20003fa6270 */
[----:B------:R-:W-:Y:S01]  /*2140*/  ULOP3.LUT UR8, UR4, 0x10000, URZ, 0xfc, !UPT ;  /* 0x0001000004087892 */ /* 0x000fe2000f8efc3f */
[----:B------:R-:W-:Y:S01]  /*2150*/  ISETP.GT.AND P2, PT, R0, R181, PT ;  /* 0x000000b50000720c */ /* 0x000fe20003f44270 */
[----:B------:R-:W-:Y:S01]  /*2160*/  ULOP3.LUT UR30, UR15, 0x10000, URZ, 0xfc, !UPT ;  /* 0x000100000f1e7892 */ /* 0x000fe2000f8efc3f */
[C---:B------:R-:W-:Y:S01]  /*2170*/  VIADD R57, R181.reuse, 0x8 ;  /* 0x00000008b5397836 */ /* 0x040fe20000000000 */
[----:B------:R-:W-:Y:S01]  /*2180*/  UIADD3 UR4, UR8, 0x2, URZ ;  /* 0x0000000208047890 */ /* 0x000fe2000fffe03f */
[----:B------:R-:W-:Y:S01]  /*2190*/  ISETP.GE.AND P6, PT, R2, R61, PT ;  /* 0x0000003d0200720c */ /* 0x000fe20003fc6270 */
[----:B------:R-:W-:Y:S01]  /*21a0*/  UIADD3 UR56, UR8, 0x502, URZ ;  /* 0x0000050208387890 */ /* 0x000fe2000fffe03f */
[----:B------:R-:W-:Y:S01]  /*21b0*/  IADD3 R59, R181, 0x9, RZ ;  /* 0x00000009b53b7810 */ /* 0x000fe20007ffe0ff */
[----:B------:R-:W-:Y:S01]  /*21c0*/  UMOV UR6, UR8 ;  /* 0x0000000800067c82 */ /* 0x000fe20008000000 */
[----:B------:R-:W-:Y:S01]  /*21d0*/  UIADD3 UR44, UR8, 0x600, URZ ;  /* 0x00000600082c7890 */ /* 0x000fe2000fffe03f */
[----:B------:R-:W-:Y:S01]  /*21e0*/  MOV R8, UR6 ;  /* 0x0000000600087c02 */ /* 0x000fe20008000f00 */
[----:B------:R-:W-:Y:S01]  /*21f0*/  UMOV UR28, UR6 ;  /* 0x00000006001c7c82 */ /* 0x000fe20008000000 */
[----:B------:R-:W-:-:S02]  /*2200*/  UIADD3 UR6, UR30, 0x2, URZ ;  /* 0x000000021e067890 */ /* 0x000fc4000fffe03f */
[----:B------:R-:W-:Y:S01]  /*2210*/  HGMMA.64x64x16.F32.BF16 R24, gdesc[UR28], RZ, !UPT, gsb0 ;  /* 0x00e000001c1879f0 */ /* 0x000fe2000c0018ff */
[----:B------:R-:W-:Y:S01]  /*2220*/  UMOV UR10, UR4 ;  /* 0x00000004000a7c82 */ /* 0x000fe20008000000 */
[----:B------:R-:W-:Y:S01]  /*2230*/  UMOV UR45, 0x80000020 ;  /* 0x80000020002d7882 */ /* 0x000fe20000000000 */
[----:B------:R-:W-:Y:S01]  /*2240*/  UMOV UR4, UR10 ;  /* 0x0000000a00047c82 */ /* 0x000fe20008000000 */
[----:B------:R-:W-:Y:S01]  /*2250*/  MOV R10, UR10 ;  /* 0x0000000a000a7c02 */ /* 0x000fe20008000f00 */
[----:B------:R-:W-:Y:S01]  /*2260*/  IMAD.MOV.U32 R187, RZ, RZ, 0x2 ;  /* 0x00000002ffbb7424 */ /* 0x000fe200078e00ff */
[C---:B------:R-:W-:Y:S02]  /*2270*/  ISETP.GE.AND P1, PT, R2.reuse, R57, PT ;  /* 0x000000390200720c */ /* 0x040fe40003f26270 */
[C---:B------:R-:W-:Y:S02]  /*2280*/  IADD3 R57, R181.reuse, 0x11, RZ ;  /* 0x00000011b5397810 */ /* 0x040fe40007ffe0ff */
[----:B------:R-:W-:Y:S01]  /*2290*/  ISETP.GE.AND P4, PT, R2, R59, PT ;  /* 0x0000003b0200720c */ /* 0x000fe20003f86270 */
[----:B------:R-:W-:Y:S01]  /*22a0*/  VIADD R59, R181, 0x19 ;  /* 0x00000019b53b7836 */ /* 0x000fe20000000000 */
[----:B------:R-:W-:-:S02]  /*22b0*/  WARPGROUP.DEPBAR.LE gsb0, 0x0 ;  /* 0x00008000000079c5 */ /* 0x000fc40000010000 */
[----:B------:R-:W-:-:S06]  /*22c0*/  WARPGROUP.ARRIVE ;  /* 0x00000000000079c5 */ /* 0x000fcc0000000000 */
[----:B------:R-:W-:Y:S01]  /*22d0*/  HGMMA.64x64x16.F32.BF16 R24, gdesc[UR4], R24, gsb0 ;  /* 0x00e00000041879f0 */ /* 0x000fe20008001818 */
[----:B------:R-:W-:Y:S02]  /*22e0*/  UIADD3 UR4, UR8, 0x100, URZ ;  /* 0x0000010008047890 */ /* 0x000fe4000fffe03f */
[----:B------:R-:W-:Y:S01]  /*22f0*/  UIADD3 UR6, UR30, 0x100, URZ ;  /* 0x000001001e067890 */ /* 0x000fe2000fffe03f */
[----:B------:R-:W-:Y:S01]  /*2300*/  UMOV UR5, UR11 ;  /* 0x0000000b00057c82 */ /* 0x000fe20008000000 */
[----:B------:R-:W-:Y:S01]  /*2310*/  UMOV UR7, 0x80000020 ;  /* 0x8000002000077882 */ /* 0x000fe20000000000 */
[----:B------:R-:W-:Y:S02]  /*2320*/  UMOV UR11, 0x80000020 ;  /* 0x80000020000b7882 */ /* 0x000fe40000000000 */
[----:B------:R-:W-:Y:S01]  /*2330*/  UMOV UR10, UR4 ;  /* 0x00000004000a7c82 */ /* 0x000fe20008000000 */
[----:B------:R-:W-:Y:S01]  /*2340*/  IMAD.U32 R15, RZ, RZ, UR11 ;  /* 0x0000000bff0f7e24 */ /* 0x000fe2000f8e00ff */
[----:B------:R-:W-:Y:S01]  /*2350*/  UMOV UR4, UR10 ;  /* 0x0000000a00047c82 */ /* 0x000fe20008000000 */
[----:B------:R-:W-:Y:S01]  /*2360*/  IMAD.U32 R12, RZ, RZ, UR10 ;  /* 0x0000000aff0c7e24 */ /* 0x000fe2000f8e00ff */
        /* <DEDUP_REMOVED lines=9> */
[----:B------:R-:W-:Y:S01]  /*2400*/  MOV R19, UR11 ;  /* 0x0000000b00137c02 */ /* 0x000fe20008000f00 */
[----:B------:R-:W-:Y:S01]  /*2410*/  UMOV UR4, UR10 ;  /* 0x0000000a00047c82 */ /* 0x000fe20008000000 */
[----:B------:R-:W-:Y:S01]  /*2420*/  MOV R14, UR10 ;  /* 0x0000000a000e7c02 */ /* 0x000fe20008000f00 */
        /* <DEDUP_REMOVED lines=78> */
[----:B------:R-:W-:-:S03]  /*2910*/  UMOV UR7, 0x80000020 ;  /* 0x8000002000077882 */ /* 0x000fc60000000000 */
[----:B------:R-:W-:Y:S02]  /*2920*/  UMOV UR10, UR4 ;  /* 0x00000004000a7c82 */ /* 0x000fe40008000000 */
[----:B------:R-:W-:Y:S01]  /*2930*/  UMOV UR4, UR10 ;  /* 0x0000000a00047c82 */ /* 0x000fe20008000000 */
[----:B------:R-:W-:Y:S01]  /*2940*/  MOV R174, UR10 ;  /* 0x0000000a00ae7c02 */ /* 0x000fe20008000f00 */
[----:B------:R-:W-:Y:S02]  /*2950*/  WARPGROUP.DEPBAR.LE gsb0, 0x0 ;  /* 0x00008000000079c5 */ /* 0x000fe40000010000 */
[----:B------:R-:W-:-:S06]  /*2960*/  WARPGROUP.ARRIVE ;  /* 0x00000000000079c5 */ /* 0x000fcc0000000000 */
[----:B------:R-:W-:Y:S01]  /*2970*/  HGMMA.64x64x16.F32.BF16 R24, gdesc[UR4], R24, gsb0 ;  /* 0x00e00000041879f0 */ /* 0x000fe20008001818 */
[----:B------:R-:W-:Y:S01]  /*2980*/  UIADD3 UR6, UR30, 0x502, URZ ;  /* 0x000005021e067890 */ /* 0x000fe2000fffe03f */
[----:B------:R-:W-:Y:S01]  /*2990*/  UMOV UR4, UR56 ;  /* 0x0000003800047c82 */ /* 0x000fe20008000000 */
[----:B------:R-:W-:Y:S01]  /*29a0*/  UMOV UR5, UR57 ;  /* 0x0000003900057c82 */ /* 0x000fe20008000000 */
[----:B------:R-:W-:Y:S01]  /*29b0*/  UMOV UR7, 0x80000020 ;  /* 0x8000002000077882 */ /* 0x000fe20000000000 */
        /* <DEDUP_REMOVED lines=10> */
[----:B------:R-:W-:Y:S02]  /*2a60*/  UIADD3 UR4, UR8, 0x602, URZ ;  /* 0x0000060208047890 */ /* 0x000fe4000fffe03f */
[----:B------:R-:W-:Y:S01]  /*2a70*/  UIADD3 UR6, UR30, 0x602, URZ ;  /* 0x000006021e067890 */ /* 0x000fe2000fffe03f */
[----:B------:R-:W-:Y:S01]  /*2a80*/  UMOV UR5, 0x80000020 ;  /* 0x8000002000057882 */ /* 0x000fe20000000000 */
[----:B------:R-:W-:Y:S01]  /*2a90*/  UMOV UR7, 0x80000020 ;  /* 0x8000002000077882 */ /* 0x000fe20000000000 */
[----:B------:R-:W-:Y:S02]  /*2aa0*/  WARPGROUP.DEPBAR.LE gsb0, 0x0 ;  /* 0x00008000000079c5 */ /* 0x000fe40000010000 */
[----:B------:R-:W-:-:S06]  /*2ab0*/  WARPGROUP.ARRIVE ;  /* 0x00000000000079c5 */ /* 0x000fcc0000000000 */
[----:B------:R-:W-:Y:S01]  /*2ac0*/  HGMMA.64x64x16.F32.BF16 R24, gdesc[UR4], R24, gsb0 ;  /* 0x00e00000041879f0 */ /* 0x000fe20008001818 */
[----:B------:R-:W-:Y:S01]  /*2ad0*/  ULDC UR6, c[0x0][0x604] ;  /* 0x0001810000067ab9 */ /* 0x000fe20000000800 */
[----:B------:R-:W-:Y:S01]  /*2ae0*/  ULDC UR7, c[0x0][0x604] ;  /* 0x0001810000077ab9 */ /* 0x000fe20000000800 */
[----:B------:R-:W-:Y:S02]  /*2af0*/  WARPGROUP.DEPBAR.LE gsb0, 0x0 ;  /* 0x00008000000079c5 */ /* 0x000fe40000010000 */
[----:B------:R-:W-:Y:S02]  /*2b00*/  FSEL R26, R26, -INF , P5 ;  /* 0xff8000001a1a7808 */ /* 0x000fe40002800000 */
[----:B------:R-:W-:Y:S02]  /*2b10*/  FSEL R27, R27, -INF , P2 ;  /* 0xff8000001b1b7808 */ /* 0x000fe40001000000 */
[----:B------:R-:W-:Y:S02]  /*2b20*/  FSEL R30, R30, -INF , P3 ;  /* 0xff8000001e1e7808 */ /* 0x000fe40001800000 */
[----:B------:R-:W-:-:S02]  /*2b30*/  ISETP.GT.AND P2, PT, R2, R181, PT ;  /* 0x000000b50200720c */ /* 0x000fc40003f44270 */
[----:B------:R-:W-:Y:S02]  /*2b40*/  FMNMX R61, R26, R27, !PT ;  /* 0x0000001b1a3d7209 */ /* 0x000fe40007800000 */
[----:B------:R-:W-:Y:S02]  /*2b50*/  FSEL R31, R31, -INF , P2 ;  /* 0xff8000001f1f7808 */ /* 0x000fe40001000000 */
[----:B------:R-:W-:Y:S02]  /*2b60*/  FMNMX R56, R30, R61, !PT ;  /* 0x0000003d1e387209 */ /* 0x000fe40007800000 */
[----:B------:R-:W-:Y:S02]  /*2b70*/  FSEL R34, R34, -INF , P1 ;  /* 0xff80000022227808 */ /* 0x000fe40000800000 */
[----:B------:R-:W-:Y:S02]  /*2b80*/  FMNMX R61, R31, R56, !PT ;  /* 0x000000381f3d7209 */ /* 0x000fe40007800000 */
[----:B------:R-:W-:-:S02]  /*2b90*/  ISETP.GE.AND P5, PT, R2, R57, PT ;  /* 0x000000390200720c */ /* 0x000fc40003fa6270 */
[----:B------:R-:W-:Y:S02]  /*2ba0*/  IADD3 R57, R181, 0x18, RZ ;  /* 0x00000018b5397810 */ /* 0x000fe40007ffe0ff */
[----:B------:R-:W-:Y:S02]  /*2bb0*/  FSEL R35, R35, -INF , P4 ;  /* 0xff80000023237808 */ /* 0x000fe40002000000 */
[----:B------:R-:W-:Y:S02]  /*2bc0*/  FMNMX R56, R34, R61, !PT ;  /* 0x0000003d22387209 */ /* 0x000fe40007800000 */
[----:B------:R-:W-:Y:S02]  /*2bd0*/  FSEL R24, R24, -INF , P3 ;  /* 0xff80000018187808 */ /* 0x000fe40001800000 */
[----:B------:R-:W-:Y:S02]  /*2be0*/  FSEL R25, R25, -INF , P2 ;  /* 0xff80000019197808 */ /* 0x000fe40001000000 */
[----:B------:R-:W-:-:S02]  /*2bf0*/  ISETP.GE.AND P3, PT, R2, R57, PT ;  /* 0x000000390200720c */ /* 0x000fc40003f66270 */
[----:B------:R-:W-:Y:S02]  /*2c00*/  ISETP.GE.AND P2, PT, R2, R59, PT ;  /* 0x0000003b0200720c */ /* 0x000fe40003f46270 */
[----:B------:R-:W-:Y:S02]  /*2c10*/  IADD3 R57, R181, 0x20, RZ ;  /* 0x00000020b5397810 */ /* 0x000fe40007ffe0ff */
[----:B------:R-:W-:Y:S02]  /*2c20*/  FSEL R38, R38, -INF , P6 ;  /* 0xff80000026267808 */ /* 0x000fe40003000000 */
[----:B------:R-:W-:Y:S02]  /*2c30*/  FMNMX R59, R35, R56, !PT ;  /* 0x00000038233b7209 */ /* 0x000fe40007800000 */
[----:B------:R-:W-:Y:S02]  /*2c40*/  FSEL R28, R28, -INF , P1 ;  /* 0xff8000001c1c7808 */ /* 0x000fe40000800000 */
[----:B------:R-:W-:-:S02]  /*2c50*/  ISETP.GE.AND P1, PT, R2, R57, PT ;  /* 0x000000390200720c */ /* 0x000fc40003f26270 */
[----:B------:R-:W-:Y:S02]  /*2c60*/  FSEL R39, R39, -INF , P5 ;  /* 0xff80000027277808 */ /* 0x000fe40002800000 */
[----:B------:R-:W-:Y:S02]  /*2c70*/  FMNMX R56, R38, R59, !PT ;  /* 0x0000003b26387209 */ /* 0x000fe40007800000 */
[----:B------:R-:W-:Y:S02]  /*2c80*/  IADD3 R57, R181, 0x21, RZ ;  /* 0x00000021b5397810 */ /* 0x000fe40007ffe0ff */
[----:B------:R-:W-:Y:S02]  /*2c90*/  FSEL R29, R29, -INF , P4 ;  /* 0xff8000001d1d7808 */ /* 0x000fe40002000000 */
[----:B------:R-:W-:Y:S02]  /*2ca0*/  FSEL R42, R42, -INF , P3 ;  /* 0xff8000002a2a7808 */ /* 0x000fe40001800000 */
[----:B------:R-:W-:-:S02]  /*2cb0*/  FMNMX R59, R39, R56, !PT ;  /* 0x00000038273b7209 */ /* 0x000fc40007800000 */
[----:B------:R-:W-:Y:S01]  /*2cc0*/  ISETP.GE.AND P4, PT, R2, R57, PT ;  /* 0x000000390200720c */ /* 0x000fe20003f86270 */
[----:B------:R-:W-:Y:S01]  /*2cd0*/  VIADD R57, R181, 0x28 ;  /* 0x00000028b5397836 */ /* 0x000fe20000000000 */
[----:B------:R-:W-:Y:S02]  /*2ce0*/  FSEL R43, R43, -INF , P2 ;  /* 0xff8000002b2b7808 */ /* 0x000fe40001000000 */
[----:B------:R-:W-:Y:S02]  /*2cf0*/  FMNMX R56, R42, R59, !PT ;  /* 0x0000003b2a387209 */ /* 0x000fe40007800000 */
[----:B------:R-:W-:Y:S02]  /*2d00*/  FSEL R32, R32, -INF , P6 ;  /* 0xff80000020207808 */ /* 0x000fe40003000000 */
[----:B------:R-:W-:Y:S02]  /*2d10*/  ISETP.GE.AND P6, PT, R2, R57, PT ;  /* 0x000000390200720c */ /* 0x000fe40003fc6270 */
[----:B------:R-:W-:-:S02]  /*2d20*/  IADD3 R57, R181, 0x29, RZ ;  /* 0x00000029b5397810 */ /* 0x000fc40007ffe0ff */
[----:B------:R-:W-:Y:S02]  /*2d30*/  FSEL R46, R46, -INF , P1 ;  /* 0xff8000002e2e7808 */ /* 0x000fe40000800000 */
[----:B------:R-:W-:Y:S02]  /*2d40*/  FMNMX R59, R43, R56, !PT ;  /* 0x000000382b3b7209 */ /* 0x000fe40007800000 */
[----:B------:R-:W-:Y:S02]  /*2d50*/  FSEL R33, R33, -INF , P5 ;  /* 0xff80000021217808 */ /* 0x000fe40002800000 */
[----:B------:R-:W-:Y:S02]  /*2d60*/  ISETP.GE.AND P5, PT, R2, R57, PT ;  /* 0x000000390200720c */ /* 0x000fe40003fa6270 */
[----:B------:R-:W-:Y:S02]  /*2d70*/  FSEL R47, R47, -INF , P4 ;  /* 0xff8000002f2f7808 */ /* 0x000fe40002000000 */
[----:B------:R-:W-:-:S02]  /*2d80*/  FMNMX R56, R46, R59, !PT ;  /* 0x0000003b2e387209 */ /* 0x000fc40007800000 */
[----:B------:R-:W-:Y:S02]  /*2d90*/  IADD3 R57, R181, 0x30, RZ ;  /* 0x00000030b5397810 */ /* 0x000fe40007ffe0ff */
[----:B------:R-:W-:Y:S02]  /*2da0*/  FSEL R36, R36, -INF , P3 ;  /* 0xff80000024247808 */ /* 0x000fe40001800000 */
[----:B------:R-:W-:Y:S02]  /*2db0*/  FSEL R50, R50, -INF , P6 ;  /* 0xff80000032327808 */ /* 0x000fe40003000000 */
[----:B------:R-:W-:Y:S02]  /*2dc0*/  FMNMX R59, R47, R56, !PT ;  /* 0x000000382f3b7209 */ /* 0x000fe40007800000 */
[----:B------:R-:W-:Y:S01]  /*2dd0*/  ISETP.GE.AND P3, PT, R2, R57, PT ;  /* 0x000000390200720c */ /* 0x000fe20003f66270 */
[----:B------:R-:W-:Y:S01]  /*2de0*/  VIADD R57, R181, 0x31 ;  /* 0x00000031b5397836 */ /* 0x000fe20000000000 */
[----:B------:R-:W-:-:S02]  /*2df0*/  FSEL R51, R51, -INF , P5 ;  /* 0xff80000033337808 */ /* 0x000fc40002800000 */
[----:B------:R-:W-:Y:S02]  /*2e00*/  FMNMX R56, R50, R59, !PT ;  /* 0x0000003b32387209 */ /* 0x000fe40007800000 */
[----:B------:R-:W-:Y:S02]  /*2e10*/  FSEL R37, R37, -INF , P2 ;  /* 0xff80000025257808 */ /* 0x000fe40001000000 */
[----:B------:R-:W-:Y:S02]  /*2e20*/  ISETP.GE.AND P2, PT, R2, R57, PT ;  /* 0x000000390200720c */ /* 0x000fe40003f46270 */
[----:B------:R-:W-:Y:S02]  /*2e30*/  FSEL R54, R54, -INF , P3 ;  /* 0xff80000036367808 */ /* 0x000fe40001800000 */
[----:B------:R-:W-:Y:S02]  /*2e40*/  FMNMX R57, R24, R25, !PT ;  /* 0x0000001918397209 */ /* 0x000fe40007800000 */
[----:B------:R-:W-:-:S02]  /*2e50*/  FMNMX R59, R51, R56, !PT ;  /* 0x00000038333b7209 */ /* 0x000fc40007800000 */
[----:B------:R-:W-:Y:S02]  /*2e60*/  FSEL R56, R55, -INF , P2 ;  /* 0xff80000037387808 */ /* 0x000fe40001000000 */
[----:B------:R-:W-:Y:S02]  /*2e70*/  FMNMX R58, R28, R57, !PT ;  /* 0x000000391c3a7209 */ /* 0x000fe40007800000 */
[----:B------:R-:W-:Y:S02]  /*2e80*/  FMNMX R59, R54, R59, !PT ;  /* 0x0000003b363b7209 */ /* 0x000fe40007800000 */
[----:B------:R-:W-:Y:S02]  /*2e90*/  FMNMX R55, R29, R58, !PT ;  /* 0x0000003a1d377209 */ /* 0x000fe40007800000 */
[----:B------:R-:W-:Y:S02]  /*2ea0*/  FMNMX R59, R56, R59, !PT ;  /* 0x0000003b383b7209 */ /* 0x000fe40007800000 */
[----:B------:R-:W-:-:S02]  /*2eb0*/  FMNMX R58, R32, R55, !PT ;  /* 0x00000037203a7209 */ /* 0x000fc40007800000 */
[----:B------:R-:W-:Y:S01]  /*2ec0*/  FSEL R40, R40, -INF , P1 ;  /* 0xff80000028287808 */ /* 0x000fe20000800000 */
[----:B------:R-:W1:Y:S01]  /*2ed0*/  SHFL.BFLY PT, R60, R59, 0x1, 0x1f ;  /* 0x0c201f003b3c7f89 */ /* 0x000e6200000e0000 */
[----:B------:R-:W-:Y:S02]  /*2ee0*/  FMNMX R55, R33, R58, !PT ;  /* 0x0000003a21377209 */ /* 0x000fe40007800000 */
[----:B------:R-:W-:Y:S02]  /*2ef0*/  FSEL R41, R41, -INF , P4 ;  /* 0xff80000029297808 */ /* 0x000fe40002000000 */
[----:B------:R-:W-:Y:S02]  /*2f00*/  FMNMX R58, R36, R55, !PT ;  /* 0x00000037243a7209 */ /* 0x000fe40007800000 */
[----:B------:R-:W-:Y:S02]  /*2f10*/  FSEL R44, R44, -INF , P6 ;  /* 0xff8000002c2c7808 */ /* 0x000fe40003000000 */
[----:B------:R-:W-:-:S02]  /*2f20*/  FMNMX R55, R37, R58, !PT ;  /* 0x0000003a25377209 */ /* 0x000fc40007800000 */
[----:B------:R-:W-:Y:S02]  /*2f30*/  FSEL R45, R45, -INF , P5 ;  /* 0xff8000002d2d7808 */ /* 0x000fe40002800000 */
[----:B------:R-:W-:Y:S02]  /*2f40*/  FMNMX R58, R40, R55, !PT ;  /* 0x00000037283a7209 */ /* 0x000fe40007800000 */
[----:B------:R-:W-:Y:S02]  /*2f50*/  FSEL R48, R48, -INF , P3 ;  /* 0xff80000030307808 */ /* 0x000fe40001800000 */
[----:B------:R-:W-:Y:S02]  /*2f60*/  FMNMX R55, R41, R58, !PT ;  /* 0x0000003a29377209 */ /* 0x000fe40007800000 */
[----:B------:R-:W-:Y:S02]  /*2f70*/  FSEL R49, R49, -INF , P2 ;  /* 0xff80000031317808 */ /* 0x000fe40001000000 */
[----:B------:R-:W-:-:S02]  /*2f80*/  FMNMX R58, R44, R55, !PT ;  /* 0x000000372c3a7209 */ /* 0x000fc40007800000 */
[----:B------:R-:W-:Y:S02]  /*2f90*/  IADD3 R55, R181, 0x38, RZ ;  /* 0x00000038b5377810 */ /* 0x000fe40007ffe0ff */
[----:B-1----:R-:W-:Y:S02]  /*2fa0*/  FMNMX R60, R59, R60, !PT ;  /* 0x0000003c3b3c7209 */ /* 0x002fe40007800000 */
[----:B------:R-:W-:Y:S02]  /*2fb0*/  FMNMX R57, R45, R58, !PT ;  /* 0x0000003a2d397209 */ /* 0x000fe40007800000 */
[----:B------:R-:W-:Y:S01]  /*2fc0*/  ISETP.GE.AND P1, PT, R2, R55, PT ;  /* 0x000000370200720c */ /* 0x000fe20003f26270 */
[----:B------:R-:W1:Y:S01]  /*2fd0*/  SHFL.BFLY PT, R59, R60, 0x2, 0x1f ;  /* 0x0c401f003c3b7f89 */ /* 0x000e6200000e0000 */
[----:B------:R-:W-:Y:S02]  /*2fe0*/  IADD3 R55, R181, 0x39, RZ ;  /* 0x00000039b5377810 */ /* 0x000fe40007ffe0ff */
[----:B------:R-:W-:-:S02]  /*2ff0*/  FMNMX R58, R48, R57, !PT ;  /* 0x00000039303a7209 */ /* 0x000fc40007800000 */
[----:B------:R-:W-:Y:S02]  /*3000*/  ISETP.GE.AND P2, PT, R2, R55, PT ;  /* 0x000000370200720c */ /* 0x000fe40003f46270 */
[----:B------:R-:W-:Y:S02]  /*3010*/  FSEL R52, R52, -INF , P1 ;  /* 0xff80000034347808 */ /* 0x000fe40000800000 */
[----:B------:R-:W-:Y:S02]  /*3020*/  FMNMX R55, R49, R58, !PT ;  /* 0x0000003a31377209 */ /* 0x000fe40007800000 */
[----:B------:R-:W-:Y:S02]  /*3030*/  FSEL R53, R53, -INF , P2 ;  /* 0xff80000035357808 */ /* 0x000fe40001000000 */
[----:B------:R-:W-:-:S04]  /*3040*/  FMNMX R58, R52, R55, !PT ;  /* 0x00000037343a7209 */ /* 0x000fc80007800000 */
[----:B------:R-:W-:-:S05]  /*3050*/  FMNMX R58, R53, R58, !PT ;  /* 0x0000003a353a7209 */ /* 0x000fca0007800000 */
[----:B------:R-:W2:Y:S01]  /*3060*/  SHFL.BFLY PT, R55, R58, 0x1, 0x1f ;  /* 0x0c201f003a377f89 */ /* 0x000ea200000e0000 */
[----:B-1----:R-:W-:-:S04]  /*3070*/  FMNMX R184, R60, R59, !PT ;  /* 0x0000003b3cb87209 */ /* 0x002fc80007800000 */
[----:B------:R-:W-:-:S04]  /*3080*/  FSETP.NEU.AND P1, PT, R184, -INF , PT ;  /* 0xff800000b800780b */ /* 0x000fc80003f2d000 */
[----:B------:R-:W-:-:S05]  /*3090*/  FSEL R57, R184, RZ, P1 ;  /* 0x000000ffb8397208 */ /* 0x000fca0000800000 */
[----:B------:R-:W-:Y:S01]  /*30a0*/  FMUL R57, R57, UR6 ;  /* 0x0000000639397c20 */ /* 0x000fe20008400000 */
[----:B------:R-:W-:-:S03]  /*30b0*/  ULDC UR6, c[0x0][0x604] ;  /* 0x0001810000067ab9 */ /* 0x000fc60000000800 */
[--C-:B------:R-:W-:Y:S01]  /*30c0*/  FFMA R26, R26, UR6, -R57.reuse ;  /* 0x000000061a1a7c23 */ /* 0x100fe20008000839 */
[----:B------:R-:W-:Y:S02]  /*30d0*/  ULDC UR6, c[0x0][0x604] ;  /* 0x0001810000067ab9 */ /* 0x000fe40000000800 */
[--C-:B------:R-:W-:Y:S01]  /*30e0*/  FFMA R27, R27, UR6, -R57.reuse ;  /* 0x000000061b1b7c23 */ /* 0x100fe20008000839 */
[----:B------:R-:W-:Y:S01]  /*30f0*/  ULDC UR6, c[0x0][0x604] ;  /* 0x0001810000067ab9 */ /* 0x000fe20000000800 */
[----:B--2---:R-:W-:Y:S01]  /*3100*/  FMNMX R55, R58, R55, !PT ;  /* 0x000000373a377209 */ /* 0x004fe20007800000 */
[--C-:B------:R-:W-:Y:S01]  /*3110*/  FFMA R30, R30, UR6, -R57.reuse ;  /* 0x000000061e1e7c23 */ /* 0x100fe20008000839 */
[----:B------:R-:W-:Y:S01]  /*3120*/  FSETP.GEU.AND P6, PT, R26, -126, PT ;  /* 0xc2fc00001a00780b */ /* 0x000fe20003fce000 */
[----:B------:R-:W-:Y:S01]  /*3130*/  ULDC UR6, c[0x0][0x604] ;  /* 0x0001810000067ab9 */ /* 0x000fe20000000800 */
[----:B------:R-:W-:Y:S01]  /*3140*/  FSETP.GEU.AND P5, PT, R27, -126, PT ;  /* 0xc2fc00001b00780b */ /* 0x000fe20003fae000 */
[----:B------:R-:W1:Y:S01]  /*3150*/  SHFL.BFLY PT, R182, R55, 0x2, 0x1f ;  /* 0x0c401f0037b67f89 */ /* 0x000e6200000e0000 */
[--C-:B------:R-:W-:Y:S01]  /*3160*/  FFMA R60, R31, UR6, -R57.reuse ;  /* 0x000000061f3c7c23 */ /* 0x100fe20008000839 */
[----:B------:R-:W-:Y:S01]  /*3170*/  ULDC UR6, c[0x0][0x604] ;  /* 0x0001810000067ab9 */ /* 0x000fe20000000800 */
[----:B------:R-:W-:Y:S01]  /*3180*/  FSETP.GEU.AND P3, PT, R30, -126, PT ;  /* 0xc2fc00001e00780b */ /* 0x000fe20003f6e000 */
[----:B------:R-:W-:Y:S01]  /*3190*/  FFMA R34, R34, UR6, -R57 ;  /* 0x0000000622227c23 */ /* 0x000fe20008000839 */
[----:B------:R-:W-:Y:S01]  /*31a0*/  ULDC UR6, c[0x0][0x604] ;  /* 0x0001810000067ab9 */ /* 0x000fe20000000800 */
[----:B------:R-:W-:-:S03]  /*31b0*/  FSETP.GEU.AND P2, PT, R60, -126, PT ;  /* 0xc2fc00003c00780b */ /* 0x000fc60003f4e000 */
[----:B------:R-:W-:Y:S01]  /*31c0*/  FSETP.GEU.AND P1, PT, R34, -126, PT ;  /* 0xc2fc00002200780b */ /* 0x000fe20003f2e000 */
[----:B------:R-:W-:Y:S02]  /*31d0*/  @!P6 FMUL R26, R26, 0.5 ;  /* 0x3f0000001a1ae820 */ /* 0x000fe40000400000 */
[----:B------:R-:W-:Y:S02]  /*31e0*/  @!P5 FMUL R27, R27, 0.5 ;  /* 0x3f0000001b1bd820 */ /* 0x000fe40000400000 */
[----:B------:R-:W2:Y:S02]  /*31f0*/  MUFU.EX2 R58, R26 ;  /* 0x0000001a003a7308 */ /* 0x000ea40000000800 */
[----:B------:R-:W-:-:S03]  /*3200*/  @!P3 FMUL R30, R30, 0.5 ;  /* 0x3f0000001e1eb820 */ /* 0x000fc60000400000 */
[----:B------:R-:W-:-:S03]  /*3210*/  @!P2 FMUL R60, R60, 0.5 ;  /* 0x3f0000003c3ca820 */ /* 0x000fc60000400000 */
[----:B------:R3:W4:Y:S01]  /*3220*/  MUFU.EX2 R31, R27 ;  /* 0x0000001b001f7308 */ /* 0x0007220000000800 */
[----:B------:R-:W-:Y:S01]  /*3230*/  @!P1 FMUL R34, R34, 0.5 ;  /* 0x3f00000022229820 */ /* 0x000fe20000400000 */
[----:B-1----:R-:W-:Y:S01]  /*3240*/  FMNMX R182, R55, R182, !PT ;  /* 0x000000b637b67209 */ /* 0x002fe20007800000 */
[--C-:B------:R-:W-:Y:S01]  /*3250*/  FFMA R55, R35, UR6, -R57.reuse ;  /* 0x0000000623377c23 */ /* 0x100fe20008000839 */
[----:B------:R-:W-:Y:S02]  /*3260*/  ULDC UR6, c[0x0][0x604] ;  /* 0x0001810000067ab9 */ /* 0x000fe40000000800 */
[--C-:B------:R-:W-:Y:S01]  /*3270*/  FFMA R38, R38, UR6, -R57.reuse ;  /* 0x0000000626267c23 */ /* 0x100fe20008000839 */
[----:B------:R-:W-:Y:S01]  /*3280*/  ULDC UR6, c[0x0][0x604] ;  /* 0x0001810000067ab9 */ /* 0x000fe20000000800 */
[----:B------:R-:W-:Y:S01]  /*3290*/  FSETP.NEU.AND P4, PT, R182, -INF , PT ;  /* 0xff800000b600780b */ /* 0x000fe20003f8d000 */
[----:B---3--:R-:W-:Y:S01]  /*32a0*/  FFMA R27, R39, UR6, -R57 ;  /* 0x00000006271b7c23 */ /* 0x008fe20008000839 */
[----:B--2---:R-:W-:Y:S01]  /*32b0*/  @!P6 FMUL R58, R58, R58 ;  /* 0x0000003a3a3ae220 */ /* 0x004fe20000400000 */
[----:B------:R-:W-:Y:S01]  /*32c0*/  FSETP.GEU.AND P6, PT, R38, -126, PT ;  /* 0xc2fc00002600780b */ /* 0x000fe20003fce000 */
[----:B------:R1:W2:Y:S01]  /*32d0*/  MUFU.EX2 R59, R30 ;  /* 0x0000001e003b7308 */ /* 0x0002a20000000800 */
[----:B------:R-:W-:Y:S01]  /*32e0*/  FSEL R26, R182, RZ, P4 ;  /* 0x000000ffb61a7208 */ /* 0x000fe20002000000 */
[----:B------:R-:W-:Y:S01]  /*32f0*/  ULDC UR6, c[0x0][0x604] ;  /* 0x0001810000067ab9 */ /* 0x000fe20000000800 */
[----:B------:R-:W-:Y:S01]  /*3300*/  FSETP.GEU.AND P4, PT, R55, -126, PT ;  /* 0xc2fc00003700780b */ /* 0x000fe20003f8e000 */
[----:B----4-:R-:W-:Y:S01]  /*3310*/  @!P5 FMUL R31, R31, R31 ;  /* 0x0000001f1f1fd220 */ /* 0x010fe20000400000 */
[----:B------:R-:W-:-:S03]  /*3320*/  FSETP.GEU.AND P5, PT, R27, -126, PT ;  /* 0xc2fc00001b00780b */ /* 0x000fc60003fae000 */
[----:B------:R3:W4:Y:S01]  /*3330*/  MUFU.EX2 R35, R34 ;  /* 0x0000002200237308 */ /* 0x0007220000000800 */
[--C-:B-1----:R-:W-:Y:S01]  /*3340*/  FFMA R30, R42, UR6, -R57.reuse ;  /* 0x000000062a1e7c23 */ /* 0x102fe20008000839 */
[----:B------:R-:W-:Y:S02]  /*3350*/  ULDC UR6, c[0x0][0x604] ;  /* 0x0001810000067ab9 */ /* 0x000fe40000000800 */
[----:B------:R-:W-:Y:S01]  /*3360*/  @!P6 FMUL R38, R38, 0.5 ;  /* 0x3f0000002626e820 */ /* 0x000fe20000400000 */
[--C-:B------:R-:W-:Y:S01]  /*3370*/  FFMA R43, R43, UR6, -R57.reuse ;  /* 0x000000062b2b7c23 */ /* 0x100fe20008000839 */
[----:B------:R-:W-:Y:S02]  /*3380*/  ULDC UR6, c[0x0][0x604] ;  /* 0x0001810000067ab9 */ /* 0x000fe40000000800 */
[----:B------:R-:W-:Y:S01]  /*3390*/  @!P4 FMUL R55, R55, 0.5 ;  /* 0x3f0000003737c820 */ /* 0x000fe20000400000 */
[----:B------:R-:W1:Y:S01]  /*33a0*/  MUFU.EX2 R39, R38 ;  /* 0x0000002600277308 */ /* 0x000e620000000800 */
[--C-:B---3--:R-:W-:Y:S01]  /*33b0*/  FFMA R34, R46, UR6, -R57.reuse ;  /* 0x000000062e227c23 */ /* 0x108fe20008000839 */
[----:B------:R-:W-:Y:S01]  /*33c0*/  @!P5 FMUL R27, R27, 0.5 ;  /* 0x3f0000001b1bd820 */ /* 0x000fe20000400000 */
[----:B------:R-:W-:Y:S01]  /*33d0*/  ULDC UR6, c[0x0][0x604] ;  /* 0x0001810000067ab9 */ /* 0x000fe20000000800 */
[----:B--2---:R-:W-:Y:S01]  /*33e0*/  @!P3 FMUL R59, R59, R59 ;  /* 0x0000003b3b3bb220 */ /* 0x004fe20000400000 */
[----:B------:R-:W-:Y:S01]  /*33f0*/  FFMA R47, R47, UR6, -R57 ;  /* 0x000000062f2f7c23 */ /* 0x000fe20008000839 */
[----:B------:R-:W-:Y:S01]  /*3400*/  ULDC UR6, c[0x0][0x604] ;  /* 0x0001810000067ab9 */ /* 0x000fe20000000800 */
[----:B------:R-:W-:Y:S01]  /*3410*/  FSETP.GEU.AND P3, PT, R30, -126, PT ;  /* 0xc2fc00001e00780b */ /* 0x000fe20003f6e000 */
[----:B------:R-:W2:Y:S01]  /*3420*/  MUFU.EX2 R60, R60 ;  /* 0x0000003c003c7308 */ /* 0x000ea20000000800 */
[----:B----4-:R-:W-:Y:S01]  /*3430*/  @!P1 FMUL R35, R35, R35 ;  /* 0x0000002323239220 */ /* 0x010fe20000400000 */
[----:B------:R-:W-:-:S06]  /*3440*/  FSETP.GEU.AND P1, PT, R34, -126, PT ;  /* 0xc2fc00002200780b */ /* 0x000fcc0003f2e000 */
[----:B------:R-:W3:Y:S01]  /*3450*/  MUFU.EX2 R62, R55 ;  /* 0x00000037003e7308 */ /* 0x000ee20000000800 */
[----:B-1----:R-:W-:-:S03]  /*3460*/  @!P6 FMUL R39, R39, R39 ;  /* 0x000000272727e220 */ /* 0x002fc60000400000 */
[----:B------:R-:W-:-:S03]  /*3470*/  @!P3 FMUL R30, R30, 0.5 ;  /* 0x3f0000001e1eb820 */ /* 0x000fc60000400000 */
[----:B------:R-:W-:Y:S01]  /*3480*/  @!P1 FMUL R34, R34, 0.5 ;  /* 0x3f00000022229820 */ /* 0x000fe20000400000 */
[----:B------:R1:W4:Y:S01]  /*3490*/  MUFU.EX2 R42, R27 ;  /* 0x0000001b002a7308 */ /* 0x0003220000000800 */
[----:B--2---:R-:W-:Y:S01]  /*34a0*/  @!P2 FMUL R60, R60, R60 ;  /* 0x0000003c3c3ca220 */ /* 0x004fe20000400000 */
[----:B------:R-:W-:-:S06]  /*34b0*/  FSETP.GEU.AND P2, PT, R43, -126, PT ;  /* 0xc2fc00002b00780b */ /* 0x000fcc0003f4e000 */
[----:B------:R2:W5:Y:S01]  /*34c0*/  MUFU.EX2 R61, R30 ;  /* 0x0000001e003d7308 */ /* 0x0005620000000800 */
[--C-:B-1----:R-:W-:Y:S01]  /*34d0*/  FFMA R27, R50, UR6, -R57.reuse ;  /* 0x00000006321b7c23 */ /* 0x102fe20008000839 */
[----:B------:R-:W-:Y:S01]  /*34e0*/  ULDC UR6, c[0x0][0x604] ;  /* 0x0001810000067ab9 */ /* 0x000fe20000000800 */
[----:B---3--:R-:W-:Y:S01]  /*34f0*/  @!P4 FMUL R62, R62, R62 ;  /* 0x0000003e3e3ec220 */ /* 0x008fe20000400000 */
[--C-:B------:R-:W-:Y:S01]  /*3500*/  FFMA R51, R51, UR6, -R57.reuse ;  /* 0x0000000633337c23 */ /* 0x100fe20008000839 */
[----:B------:R-:W-:Y:S01]  /*3510*/  FSETP.GEU.AND P4, PT, R47, -126, PT ;  /* 0xc2fc00002f00780b */ /* 0x000fe20003f8e000 */
[----:B------:R-:W-:Y:S01]  /*3520*/  ULDC UR6, c[0x0][0x604] ;  /* 0x0001810000067ab9 */ /* 0x000fe20000000800 */
[----:B------:R-:W-:Y:S01]  /*3530*/  FSETP.GEU.AND P6, PT, R27, -126, PT ;  /* 0xc2fc00001b00780b */ /* 0x000fe20003fce000 */
[----:B------:R-:W-:Y:S01]  /*3540*/  @!P2 FMUL R43, R43, 0.5 ;  /* 0x3f0000002b2ba820 */ /* 0x000fe20000400000 */
[----:B----4-:R-:W-:Y:S01]  /*3550*/  @!P5 FMUL R42, R42, R42 ;  /* 0x0000002a2a2ad220 */ /* 0x010fe20000400000 */
[----:B------:R-:W-:Y:S01]  /*3560*/  FSETP.GEU.AND P5, PT, R51, -126, PT ;  /* 0xc2fc00003300780b */ /* 0x000fe20003fae000 */
[--C-:B--2---:R-:W-:Y:S01]  /*3570*/  FFMA R30, R54, UR6, -R57.reuse ;  /* 0x00000006361e7c23 */ /* 0x104fe20008000839 */
[----:B------:R-:W-:Y:S01]  /*3580*/  ULDC UR6, c[0x0][0x604] ;  /* 0x0001810000067ab9 */ /* 0x000fe20000000800 */
[----:B------:R-:W1:Y:S01]  /*3590*/  MUFU.EX2 R50, R34 ;  /* 0x0000002200327308 */ /* 0x000e620000000800 */
[----:B------:R-:W-:Y:S01]  /*35a0*/  FFMA R38, R56, UR6, -R57 ;  /* 0x0000000638267c23 */ /* 0x000fe20008000839 */
[----:B------:R-:W-:-:S02]  /*35b0*/  ULDC UR6, c[0x0][0x604] ;  /* 0x0001810000067ab9 */ /* 0x000fc40000000800 */
[----:B------:R-:W-:Y:S01]  /*35c0*/  FMUL R26, R26, UR6 ;  /* 0x000000061a1a7c20 */ /* 0x000fe20008400000 */
[----:B------:R-:W-:Y:S01]  /*35d0*/  @!P4 FMUL R47, R47, 0.5 ;  /* 0x3f0000002f2fc820 */ /* 0x000fe20000400000 */
[----:B------:R-:W-:Y:S01]  /*35e0*/  ULDC UR6, c[0x0][0x604] ;  /* 0x0001810000067ab9 */ /* 0x000fe20000000800 */
[----:B------:R-:W-:Y:S01]  /*35f0*/  @!P6 FMUL R27, R27, 0.5 ;  /* 0x3f0000001b1be820 */ /* 0x000fe20000400000 */
[----:B------:R-:W2:Y:S01]  /*3600*/  MUFU.EX2 R46, R43 ;  /* 0x0000002b002e7308 */ /* 0x000ea20000000800 */
[--C-:B------:R-:W-:Y:S01]  /*3610*/  FFMA R24, R24, UR6, -R26.reuse ;  /* 0x0000000618187c23 */ /* 0x100fe2000800081a */
[----:B------:R-:W-:Y:S01]  /*3620*/  @!P5 FMUL R51, R51, 0.5 ;  /* 0x3f0000003333d820 */ /* 0x000fe20000400000 */
[----:B------:R-:W-:Y:S01]  /*3630*/  ULDC UR6, c[0x0][0x604] ;  /* 0x0001810000067ab9 */ /* 0x000fe20000000800 */
[----:B-----5:R-:W-:Y:S01]  /*3640*/  @!P3 FMUL R61, R61, R61 ;  /* 0x0000003d3d3db220 */ /* 0x020fe20000400000 */
[--C-:B------:R-:W-:Y:S01]  /*3650*/  FFMA R25, R25, UR6, -R26.reuse ;  /* 0x0000000619197c23 */ /* 0x100fe2000800081a */
[----:B------:R-:W-:Y:S01]  /*3660*/  ULDC UR6, c[0x0][0x604] ;  /* 0x0001810000067ab9 */ /* 0x000fe20000000800 */
[----:B------:R-:W-:Y:S01]  /*3670*/  FSETP.GEU.AND P3, PT, R30, -126, PT ;  /* 0xc2fc00001e00780b */ /* 0x000fe20003f6e000 */
[----:B------:R-:W3:Y:S01]  /*3680*/  MUFU.EX2 R54, R27 ;  /* 0x0000001b00367308 */ /* 0x000ee20000000800 */
[--C-:B------:R-:W-:Y:S01]  /*3690*/  FFMA R28, R28, UR6, -R26.reuse ;  /* 0x000000061c1c7c23 */ /* 0x100fe2000800081a */
[----:B------:R-:W-:Y:S01]  /*36a0*/  ULDC UR6, c[0x0][0x604] ;  /* 0x0001810000067ab9 */ /* 0x000fe20000000800 */
[----:B-1----:R-:W-:Y:S01]  /*36b0*/  @!P1 FMUL R50, R50, R50 ;  /* 0x0000003232329220 */ /* 0x002fe20000400000 */
[----:B------:R-:W-:Y:S01]  /*36c0*/  FFMA R29, R29, UR6, -R26 ;  /* 0x000000061d1d7c23 */ /* 0x000fe2000800081a */
[----:B------:R-:W-:Y:S01]  /*36d0*/  FSETP.GEU.AND P1, PT, R24, -126, PT ;  /* 0xc2fc00001800780b */ /* 0x000fe20003f2e000 */
[----:B------:R-:W-:-:S02]  /*36e0*/  ULDC UR6, c[0x0][0x604] ;  /* 0x0001810000067ab9 */ /* 0x000fc40000000800 */
[----:B------:R-:W1:Y:S01]  /*36f0*/  MUFU.EX2 R63, R47 ;  /* 0x0000002f003f7308 */ /* 0x000e620000000800 */
[----:B--2---:R-:W-:Y:S01]  /*3700*/  @!P2 FMUL R46, R46, R46 ;  /* 0x0000002e2e2ea220 */ /* 0x004fe20000400000 */
[----:B------:R-:W-:Y:S01]  /*3710*/  FSETP.GEU.AND P2, PT, R38, -126, PT ;  /* 0xc2fc00002600780b */ /* 0x000fe20003f4e000 */
[--C-:B------:R-:W-:Y:S01]  /*3720*/  FFMA R32, R32, UR6, -R26.reuse ;  /* 0x0000000620207c23 */ /* 0x100fe2000800081a */
[----:B------:R-:W-:Y:S01]  /*3730*/  @!P3 FMUL R30, R30, 0.5 ;  /* 0x3f0000001e1eb820 */ /* 0x000fe20000400000 */
[----:B------:R-:W-:Y:S02]  /*3740*/  ULDC UR6, c[0x0][0x604] ;  /* 0x0001810000067ab9 */ /* 0x000fe40000000800 */
[----:B------:R-:W-:Y:S01]  /*3750*/  FFMA R33, R33, UR6, -R26 ;  /* 0x0000000621217c23 */ /* 0x000fe2000800081a */
[----:B------:R-:W2:Y:S01]  /*3760*/  MUFU.EX2 R57, R51 ;  /* 0x0000003300397308 */ /* 0x000ea20000000800 */
[----:B---3--:R-:W-:Y:S01]  /*3770*/  @!P6 FMUL R54, R54, R54 ;  /* 0x000000363636e220 */ /* 0x008fe20000400000 */
[----:B------:R-:W-:Y:S01]  /*3780*/  FSETP.GEU.AND P6, PT, R28, -126, PT ;  /* 0xc2fc00001c00780b */ /* 0x000fe20003fce000 */
[----:B------:R-:W-:Y:S01]  /*3790*/  @!P1 FMUL R24, R24, 0.5 ;  /* 0x3f00000018189820 */ /* 0x000fe20000400000 */
[----:B------:R-:W-:-:S02]  /*37a0*/  ULDC UR6, c[0x0][0x604] ;  /* 0x0001810000067ab9 */ /* 0x000fc40000000800 */
[--C-:B------:R-:W-:Y:S01]  /*37b0*/  FFMA R36, R36, UR6, -R26.reuse ;  /* 0x0000000624247c23 */ /* 0x100fe2000800081a */
[----:B------:R-:W-:Y:S01]  /*37c0*/  @!P2 FMUL R38, R38, 0.5 ;  /* 0x3f0000002626a820 */ /* 0x000fe20000400000 */
[----:B------:R-:W3:Y:S01]  /*37d0*/  MUFU.EX2 R56, R30 ;  /* 0x0000001e00387308 */ /* 0x000ee20000000800 */
[----:B-1----:R-:W-:Y:S01]  /*37e0*/  @!P4 FMUL R63, R63, R63 ;  /* 0x0000003f3f3fc220 */ /* 0x002fe20000400000 */
[----:B------:R-:W-:Y:S01]  /*37f0*/  FSETP.GEU.AND P4, PT, R25, -126, PT ;  /* 0xc2fc00001900780b */ /* 0x000fe20003f8e000 */
[----:B------:R-:W-:Y:S02]  /*3800*/  ULDC UR6, c[0x0][0x604] ;  /* 0x0001810000067ab9 */ /* 0x000fe40000000800 */
[--C-:B------:R-:W-:Y:S01]  /*3810*/  FFMA R37, R37, UR6, -R26.reuse ;  /* 0x0000000625257c23 */ /* 0x100fe2000800081a */
[----:B------:R-:W-:Y:S01]  /*3820*/  ULDC UR6, c[0x0][0x604] ;  /* 0x0001810000067ab9 */ /* 0x000fe20000000800 */
[----:B------:R-:W-:Y:S01]  /*3830*/  @!P6 FMUL R28, R28, 0.5 ;  /* 0x3f0000001c1ce820 */ /* 0x000fe20000400000 */
[----:B------:R-:W1:Y:S01]  /*3840*/  MUFU.EX2 R65, R38 ;  /* 0x0000002600417308 */ /* 0x000e620000000800 */
[----:B--2---:R-:W-:Y:S01]  /*3850*/  @!P5 FMUL R57, R57, R57 ;  /* 0x000000393939d220 */ /* 0x004fe20000400000 */
[----:B------:R-:W-:Y:S01]  /*3860*/  FSETP.GEU.AND P5, PT, R29, -126, PT ;  /* 0xc2fc00001d00780b */ /* 0x000fe20003fae000 */
[----:B------:R-:W-:Y:S01]  /*3870*/  FFMA R40, R40, UR6, -R26 ;  /* 0x0000000628287c23 */ /* 0x000fe2000800081a */
[----:B------:R-:W-:-:S02]  /*3880*/  ULDC UR6, c[0x0][0x604] ;  /* 0x0001810000067ab9 */ /* 0x000fc40000000800 */
[--C-:B------:R-:W-:Y:S01]  /*3890*/  FFMA R44, R44, UR6, -R26.reuse ;  /* 0x000000062c2c7c23 */ /* 0x100fe2000800081a */
[----:B------:R-:W-:Y:S01]  /*38a0*/  @!P4 FMUL R25, R25, 0.5 ;  /* 0x3f0000001919c820 */ /* 0x000fe20000400000 */
[----:B------:R-:W2:Y:S01]  /*38b0*/  MUFU.EX2 R24, R24 ;  /* 0x0000001800187308 */ /* 0x000ea20000000800 */
[----:B---3--:R-:W-:Y:S01]  /*38c0*/  @!P3 FMUL R56, R56, R56 ;  /* 0x000000383838b220 */ /* 0x008fe20000400000 */
[----:B------:R-:W-:Y:S01]  /*38d0*/  FSETP.GEU.AND P3, PT, R32, -126, PT ;  /* 0xc2fc00002000780b */ /* 0x000fe20003f6e000 */
[----:B------:R-:W-:Y:S02]  /*38e0*/  ULDC UR6, c[0x0][0x604] ;  /* 0x0001810000067ab9 */ /* 0x000fe40000000800 */
[--C-:B------:R-:W-:Y:S01]  /*38f0*/  FFMA R27, R45, UR6, -R26.reuse ;  /* 0x000000062d1b7c23 */ /* 0x100fe2000800081a */
[----:B------:R-:W-:Y:S01]  /*3900*/  ULDC UR6, c[0x0][0x604] ;  /* 0x0001810000067ab9 */ /* 0x000fe20000000800 */
[----:B------:R-:W-:Y:S01]  /*3910*/  @!P5 FMUL R29, R29, 0.5 ;  /* 0x3f0000001d1dd820 */ /* 0x000fe20000400000 */
[----:B------:R3:W4:Y:S01]  /*3920*/  MUFU.EX2 R43, R25 ;  /* 0x00000019002b7308 */ /* 0x0007220000000800 */
[----:B-1----:R-:W-:Y:S01]  /*3930*/  @!P2 FMUL R65, R65, R65 ;  /* 0x000000414141a220 */ /* 0x002fe20000400000 */
[----:B------:R-:W-:Y:S01]  /*3940*/  FSETP.GEU.AND P2, PT, R33, -126, PT ;  /* 0xc2fc00002100780b */ /* 0x000fe20003f4e000 */
[----:B------:R-:W-:Y:S01]  /*3950*/  FFMA R48, R48, UR6, -R26 ;  /* 0x0000000630307c23 */ /* 0x000fe2000800081a */
[----:B------:R-:W-:Y:S01]  /*3960*/  ULDC UR6, c[0x0][0x604] ;  /* 0x0001810000067ab9 */ /* 0x000fe20000000800 */
[----:B------:R-:W-:Y:S01]  /*3970*/  FADD R64, R39, R56 ;  /* 0x0000003827407221 */ /* 0x000fe20000000000 */
[----:B------:R-:W-:Y:S01]  /*3980*/  FADD R66, R42, R65 ;  /* 0x000000412a427221 */ /* 0x000fe20000000000 */
[----:B------:R-:W-:Y:S01]  /*3990*/  @!P3 FMUL R32, R32, 0.5 ;  /* 0x3f0000002020b820 */ /* 0x000fe20000400000 */
[----:B------:R-:W1:Y:S01]  /*39a0*/  MUFU.EX2 R28, R28 ;  /* 0x0000001c001c7308 */ /* 0x000e620000000800 */
[----:B---3--:R-:W-:Y:S01]  /*39b0*/  FFMA R25, R41, UR7, -R26 ;  /* 0x0000000729197c23 */ /* 0x008fe2000800081a */
[----:B--2---:R-:W-:Y:S01]  /*39c0*/  @!P1 FMUL R24, R24, R24 ;  /* 0x0000001818189220 */ /* 0x004fe20000400000 */
[----:B------:R-:W-:Y:S01]  /*39d0*/  FSETP.GEU.AND P1, PT, R36, -126, PT ;  /* 0xc2fc00002400780b */ /* 0x000fe20003f2e000 */
[----:B------:R-:W-:-:S02]  /*39e0*/  ULDC UR7, c[0x0][0x604] ;  /* 0x0001810000077ab9 */ /* 0x000fc40000000800 */
[----:B------:R-:W-:Y:S01]  /*39f0*/  FFMA R52, R52, UR7, -R26 ;  /* 0x0000000734347c23 */ /* 0x000fe2000800081a */
[----:B------:R-:W-:Y:S01]  /*3a00*/  @!P2 FMUL R33, R33, 0.5 ;  /* 0x3f0000002121a820 */ /* 0x000fe20000400000 */
[----:B------:R2:W3:Y:S01]  /*3a10*/  MUFU.EX2 R47, R29 ;  /* 0x0000001d002f7308 */ /* 0x0004e20000000800 */
[----:B----4-:R-:W-:Y:S01]  /*3a20*/  @!P4 FMUL R43, R43, R43 ;  /* 0x0000002b2b2bc220 */ /* 0x010fe20000400000 */
[----:B------:R-:W-:-:S06]  /*3a30*/  FSETP.GEU.AND P4, PT, R37, -126, PT ;  /* 0xc2fc00002500780b */ /* 0x000fcc0003f8e000 */
[----:B------:R-:W-:Y:S01]  /*3a40*/  @!P1 FMUL R36, R36, 0.5 ;  /* 0x3f00000024249820 */ /* 0x000fe20000400000 */
[----:B-1----:R-:W-:Y:S01]  /*3a50*/  @!P6 FMUL R28, R28, R28 ;  /* 0x0000001c1c1ce220 */ /* 0x002fe20000400000 */
[C---:B------:R-:W-:Y:S01]  /*3a60*/  FSETP.GEU.AND P6, PT, R40.reuse, -126, PT ;  /* 0xc2fc00002800780b */ /* 0x040fe20003fce000 */
[----:B------:R-:W1:Y:S01]  /*3a70*/  MUFU.EX2 R32, R32 ;  /* 0x0000002000207308 */ /* 0x000e620000000800 */
[--C-:B--2---:R-:W-:Y:S01]  /*3a80*/  FFMA R29, R49, UR6, -R26.reuse ;  /* 0x00000006311d7c23 */ /* 0x104fe2000800081a */
[----:B------:R-:W-:Y:S02]  /*3a90*/  ULDC UR6, c[0x0][0x604] ;  /* 0x0001810000067ab9 */ /* 0x000fe40000000800 */
[----:B------:R-:W-:Y:S01]  /*3aa0*/  @!P4 FMUL R37, R37, 0.5 ;  /* 0x3f0000002525c820 */ /* 0x000fe20000400000 */
[----:B------:R-:W-:Y:S01]  /*3ab0*/  FFMA R26, R53, UR6, -R26 ;  /* 0x00000006351a7c23 */ /* 0x000fe2000800081a */
[----:B---3--:R-:W-:Y:S01]  /*3ac0*/  @!P5 FMUL R47, R47, R47 ;  /* 0x0000002f2f2fd220 */ /* 0x008fe20000400000 */
[----:B------:R-:W-:Y:S01]  /*3ad0*/  FSETP.GEU.AND P5, PT, R25, -126, PT ;  /* 0xc2fc00001900780b */ /* 0x000fe20003fae000 */
[----:B------:R2:W3:Y:S04]  /*3ae0*/  MUFU.EX2 R51, R33 ;  /* 0x0000002100337308 */ /* 0x0004e80000000800 */
[----:B------:R-:W-:-:S04]  /*3af0*/  @!P6 FMUL R40, R40, 0.5 ;  /* 0x3f0000002828e820 */ /* 0x000fc80000400000 */
[----:B------:R-:W4:Y:S01]  /*3b00*/  MUFU.EX2 R30, R36 ;  /* 0x00000024001e7308 */ /* 0x000f220000000800 */
[----:B-1----:R-:W-:Y:S01]  /*3b10*/  @!P3 FMUL R32, R32, R32 ;  /* 0x000000202020b220 */ /* 0x002fe20000400000 */
[----:B------:R-:W-:Y:S01]  /*3b20*/  FSETP.GEU.AND P3, PT, R44, -126, PT ;  /* 0xc2fc00002c00780b */ /* 0x000fe20003f6e000 */
[----:B--2---:R-:W-:Y:S01]  /*3b30*/  FADD R33, R59, R50 ;  /* 0x000000323b217221 */ /* 0x004fe20000000000 */
[----:B------:R-:W-:-:S03]  /*3b40*/  @!P5 FMUL R25, R25, 0.5 ;  /* 0x3f0000001919d820 */ /* 0x000fc60000400000 */
[----:B------:R-:W-:Y:S01]  /*3b50*/  FADD R68, R33, R64 ;  /* 0x0000004021447221 */ /* 0x000fe20000000000 */
[----:B------:R-:W1:Y:S01]  /*3b60*/  MUFU.EX2 R41, R37 ;  /* 0x0000002500297308 */ /* 0x000e620000000800 */
[----:B---3--:R-:W-:Y:S01]  /*3b70*/  @!P2 FMUL R51, R51, R51 ;  /* 0x000000333333a220 */ /* 0x008fe20000400000 */
[----:B------:R-:W-:-:S05]  /*3b80*/  FSETP.GEU.AND P2, PT, R27, -126, PT ;  /* 0xc2fc00001b00780b */ /* 0x000fca0003f4e000 */
[----:B------:R-:W-:Y:S01]  /*3b90*/  @!P3 FMUL R44, R44, 0.5 ;  /* 0x3f0000002c2cb820 */ /* 0x000fe20000400000 */
[----:B------:R-:W2:Y:S01]  /*3ba0*/  MUFU.EX2 R45, R40 ;  /* 0x00000028002d7308 */ /* 0x000ea20000000800 */
[----:B----4-:R-:W-:Y:S01]  /*3bb0*/  @!P1 FMUL R30, R30, R30 ;  /* 0x0000001e1e1e9220 */ /* 0x010fe20000400000 */
[----:B------:R-:W-:-:S05]  /*3bc0*/  FSETP.GEU.AND P1, PT, R48, -126, PT ;  /* 0xc2fc00003000780b */ /* 0x000fca0003f2e000 */
[----:B------:R-:W-:Y:S01]  /*3bd0*/  @!P2 FMUL R27, R27, 0.5 ;  /* 0x3f0000001b1ba820 */ /* 0x000fe20000400000 */
[----:B------:R3:W4:Y:S01]  /*3be0*/  MUFU.EX2 R34, R25 ;  /* 0x0000001900227308 */ /* 0x0007220000000800 */
[----:B-1----:R-:W-:Y:S01]  /*3bf0*/  @!P4 FMUL R41, R41, R41 ;  /* 0x000000292929c220 */ /* 0x002fe20000400000 */
[----:B------:R-:W-:-:S05]  /*3c00*/  FSETP.GEU.AND P4, PT, R29, -126, PT ;  /* 0xc2fc00001d00780b */ /* 0x000fca0003f8e000 */
[----:B------:R-:W-:Y:S01]  /*3c10*/  @!P1 FMUL R48, R48, 0.5 ;  /* 0x3f00000030309820 */ /* 0x000fe20000400000 */
[----:B------:R1:W5:Y:S01]  /*3c20*/  MUFU.EX2 R55, R44 ;  /* 0x0000002c00377308 */ /* 0x0003620000000800 */
[----:B--2---:R-:W-:Y:S01]  /*3c30*/  @!P6 FMUL R45, R45, R45 ;  /* 0x0000002d2d2de220 */ /* 0x004fe20000400000 */
[----:B------:R-:W-:Y:S01]  /*3c40*/  FSETP.GEU.AND P6, PT, R52, -126, PT ;  /* 0xc2fc00003400780b */ /* 0x000fe20003fce000 */
[----:B---3--:R-:W-:-:S04]  /*3c50*/  FADD R25, R58, R61 ;  /* 0x0000003d3a197221 */ /* 0x008fc80000000000 */
[----:B------:R-:W-:Y:S01]  /*3c60*/  @!P4 FMUL R29, R29, 0.5 ;  /* 0x3f0000001d1dc820 */ /* 0x000fe20000400000 */
[----:B------:R2:W3:Y:S01]  /*3c70*/  MUFU.EX2 R36, R27 ;  /* 0x0000001b00247308 */ /* 0x0004e20000000800 */
[----:B----4-:R-:W-:Y:S01]  /*3c80*/  @!P5 FMUL R34, R34, R34 ;  /* 0x000000222222d220 */ /* 0x010fe20000400000 */
[----:B------:R-:W-:Y:S01]  /*3c90*/  FSETP.GEU.AND P5, PT, R26, -126, PT ;  /* 0xc2fc00001a00780b */ /* 0x000fe20003fae000 */
[----:B-1----:R-:W-:-:S04]  /*3ca0*/  FADD R44, R35, R54 ;  /* 0x00000036232c7221 */ /* 0x002fc80000000000 */
[----:B------:R-:W-:Y:S01]  /*3cb0*/  @!P6 FMUL R52, R52, 0.5 ;  /* 0x3f0000003434e820 */ /* 0x000fe20000400000 */
[----:B------:R1:W4:Y:S01]  /*3cc0*/  MUFU.EX2 R49, R48 ;  /* 0x0000003000317308 */ /* 0x0003220000000800 */
[----:B--2---:R-:W-:Y:S01]  /*3cd0*/  FADD R27, R31, R46 ;  /* 0x0000002e1f1b7221 */ /* 0x004fe20000000000 */
[----:B-----5:R-:W-:Y:S01]  /*3ce0*/  @!P3 FMUL R55, R55, R55 ;  /* 0x000000373737b220 */ /* 0x020fe20000400000 */
[----:B------:R-:W-:Y:S01]  /*3cf0*/  FADD R37, R25, R44 ;  /* 0x0000002c19257221 */ /* 0x000fe20000000000 */
[----:B------:R-:W-:Y:S01]  /*3d00*/  FADD R25, R24, R45 ;  /* 0x0000002d18197221 */ /* 0x000fe20000000000 */
[----:B------:R-:W-:Y:S02]  /*3d10*/  F2FP.BF16.F32.PACK_AB R24, R43, R24 ;  /* 0x000000182b18723e */ /* 0x000fe400000010ff */
[----:B------:R-:W-:Y:S01]  /*3d20*/  @!P5 FMUL R26, R26, 0.5 ;  /* 0x3f0000001a1ad820 */ /* 0x000fe20000400000 */
[----:B------:R2:W5:Y:S01]  /*3d30*/  MUFU.EX2 R38, R29 ;  /* 0x0000001d00267308 */ /* 0x0005620000000800 */
[----:B-1----:R-:W-:Y:S01]  /*3d40*/  FADD R48, R62, R57 ;  /* 0x000000393e307221 */ /* 0x002fe20000000000 */
[----:B---3--:R-:W-:Y:S01]  /*3d50*/  @!P2 FMUL R36, R36, R36 ;  /* 0x000000242424a220 */ /* 0x008fe20000400000 */
[----:B------:R-:W-:-:S02]  /*3d60*/  FADD R37, R37, R68 ;  /* 0x0000004425257221 */ /* 0x000fc40000000000 */
[----:B------:R-:W-:Y:S01]  /*3d70*/  FADD R64, R27, R48 ;  /* 0x000000301b407221 */ /* 0x000fe20000000000 */
[----:B------:R-:W-:Y:S02]  /*3d80*/  FADD R27, R28, R55 ;  /* 0x000000371c1b7221 */ /* 0x000fe40000000000 */
[----:B------:R-:W1:Y:S01]  /*3d90*/  MUFU.EX2 R53, R52 ;  /* 0x0000003400357308 */ /* 0x000e620000000800 */
[----:B--2---:R-:W-:Y:S01]  /*3da0*/  FADD R29, R60, R63 ;  /* 0x0000003f3c1d7221 */ /* 0x004fe20000000000 */
[----:B----4-:R-:W-:-:S03]  /*3db0*/  @!P1 FMUL R49, R49, R49 ;  /* 0x0000003131319220 */ /* 0x010fc60000400000 */
[----:B------:R-:W-:Y:S01]  /*3dc0*/  FADD R67, R29, R66 ;  /* 0x000000421d437221 */ /* 0x000fe20000000000 */
[----:B------:R-:W-:Y:S01]  /*3dd0*/  FADD R29, R47, R36 ;  /* 0x000000242f1d7221 */ /* 0x000fe20000000000 */
[----:B------:R-:W-:Y:S01]  /*3de0*/  FADD R44, R32, R49 ;  /* 0x00000031202c7221 */ /* 0x000fe20000000000 */
[----:B------:R2:W3:Y:S01]  /*3df0*/  MUFU.EX2 R40, R26 ;  /* 0x0000001a00287308 */ /* 0x0004e20000000800 */
[----:B-----5:R-:W-:Y:S01]  /*3e00*/  @!P4 FMUL R38, R38, R38 ;  /* 0x000000262626c220 */ /* 0x020fe20000400000 */
[----:B------:R-:W-:Y:S01]  /*3e10*/  FADD R64, R64, R67 ;  /* 0x0000004340407221 */ /* 0x000fe20000000000 */
[----:B------:R-:W-:Y:S02]  /*3e20*/  FADD R25, R25, R44 ;  /* 0x0000002c19197221 */ /* 0x000fe40000000000 */
[----:B------:R-:W-:Y:S01]  /*3e30*/  FADD R33, R51, R38 ;  /* 0x0000002633217221 */ /* 0x000fe20000000000 */
[----:B------:R-:W-:Y:S01]  /*3e40*/  FADD R179, R37, R64 ;  /* 0x0000004025b37221 */ /* 0x000fe20000000000 */
[----:B------:R-:W-:Y:S01]  /*3e50*/  F2FP.BF16.F32.PACK_AB R37, R57, R54 ;  /* 0x000000363925723e */ /* 0x000fe200000010ff */
[----:B-1----:R-:W-:Y:S01]  /*3e60*/  @!P6 FMUL R53, R53, R53 ;  /* 0x000000353535e220 */ /* 0x002fe20000400000 */
[----:B--2---:R-:W-:-:S03]  /*3e70*/  FADD R26, R43, R34 ;  /* 0x000000222b1a7221 */ /* 0x004fc60000000000 */
[----:B------:R-:W-:Y:S01]  /*3e80*/  FADD R48, R30, R53 ;  /* 0x000000351e307221 */ /* 0x000fe20000000000 */
[----:B------:R-:W-:Y:S01]  /*3e90*/  FADD R26, R26, R33 ;  /* 0x000000211a1a7221 */ /* 0x000fe20000000000 */
[----:B------:R-:W-:Y:S01]  /*3ea0*/  F2FP.BF16.F32.PACK_AB R30, R41, R30 ;  /* 0x0000001e291e723e */ /* 0x000fe200000010ff */
[----:B---3--:R-:W-:Y:S01]  /*3eb0*/  @!P5 FMUL R40, R40, R40 ;  /* 0x000000282828d220 */ /* 0x008fe20000400000 */
[----:B------:R-:W-:Y:S01]  /*3ec0*/  FADD R48, R27, R48 ;  /* 0x000000301b307221 */ /* 0x000fe20000000000 */
[----:B------:R-:W-:Y:S02]  /*3ed0*/  F2FP.BF16.F32.PACK_AB R27, R60, R59 ;  /* 0x0000003b3c1b723e */ /* 0x000fe400000010ff */
[----:B------:R-:W-:Y:S01]  /*3ee0*/  FADD R52, R41, R40 ;  /* 0x0000002829347221 */ /* 0x000fe20000000000 */
[----:B------:R-:W-:Y:S01]  /*3ef0*/  FADD R48, R25, R48 ;  /* 0x0000003019307221 */ /* 0x000fe20000000000 */
[----:B------:R-:W-:Y:S02]  /*3f00*/  F2FP.BF16.F32.PACK_AB R25, R31, R58 ;  /* 0x0000003a1f19723e */ /* 0x000fe400000010ff */
[----:B------:R-:W-:Y:S01]  /*3f10*/  FADD R29, R29, R52 ;  /* 0x000000341d1d7221 */ /* 0x000fe20000000000 */
[----:B------:R-:W-:-:S02]  /*3f20*/  F2FP.BF16.F32.PACK_AB R31, R42, R39 ;  /* 0x000000272a1f723e */ /* 0x000fc400000010ff */
[----:B------:R-:W-:Y:S01]  /*3f30*/  F2FP.BF16.F32.PACK_AB R33, R46, R61 ;  /* 0x0000003d2e21723e */ /* 0x000fe200000010ff */
[----:B------:R-:W-:Y:S01]  /*3f40*/  FADD R29, R26, R29 ;  /* 0x0000001d1a1d7221 */ /* 0x000fe20000000000 */
[----:B------:R-:W-:Y:S02]  /*3f50*/  F2FP.BF16.F32.PACK_AB R26, R47, R28 ;  /* 0x0000001c2f1a723e */ /* 0x000fe400000010ff */
[----:B------:R-:W-:Y:S01]  /*3f60*/  F2FP.BF16.F32.PACK_AB R28, R51, R32 ;  /* 0x00000020331c723e */ /* 0x000fe200000010ff */
[----:B------:R-:W-:Y:S01]  /*3f70*/  FADD R180, R48, R29 ;  /* 0x0000001d30b47221 */ /* 0x000fe20000000000 */
[----:B------:R-:W-:Y:S02]  /*3f80*/  F2FP.BF16.F32.PACK_AB R32, R34, R45 ;  /* 0x0000002d2220723e */ /* 0x000fe400000010ff */
[----:B------:R-:W-:Y:S02]  /*3f90*/  F2FP.BF16.F32.PACK_AB R34, R36, R55 ;  /* 0x000000372422723e */ /* 0x000fe400000010ff */
[----:B------:R-:W-:-:S02]  /*3fa0*/  F2FP.BF16.F32.PACK_AB R29, R62, R35 ;  /* 0x000000233e1d723e */ /* 0x000fc400000010ff */
[----:B------:R-:W-:Y:S02]  /*3fb0*/  F2FP.BF16.F32.PACK_AB R36, R38, R49 ;  /* 0x000000312624723e */ /* 0x000fe400000010ff */
[----:B------:R-:W-:Y:S02]  /*3fc0*/  F2FP.BF16.F32.PACK_AB R35, R63, R50 ;  /* 0x000000323f23723e */ /* 0x000fe400000010ff */
[----:B------:R-:W-:Y:S02]  /*3fd0*/  F2FP.BF16.F32.PACK_AB R39, R65, R56 ;  /* 0x000000384127723e */ /* 0x000fe400000010ff */
[----:B------:R-:W-:Y:S02]  /*3fe0*/  F2FP.BF16.F32.PACK_AB R38, R40, R53 ;  /* 0x000000352826723e */ /* 0x000fe400000010ff */
[----:B------:R-:W-:-:S07]  /*3ff0*/  SHF.L.U32 R41, RZ, 0x1f, RZ ;  /* 0x0000001fff297819 */ /* 0x000fce00000006ff */
.L_x_23:
[----:B-1----:R1:W2:Y:S02]  /*4000*/  SYNCS.PHASECHK.TRANS64.TRYWAIT P1, [R16+URZ+0x23008], R41 ;  /* 0x02300829100075a7 */ /* 0x0022a4000802017f */
[----:B--2---:R-:W-:Y:S05]  /*4010*/  @!P1 NANOSLEEP.SYNCS 0x989680 ;  /* 0x009896800000995d */ /* 0x004fea0003900000 */
[----:B------:R-:W2:Y:S02]  /*4020*/  @!P1 SYNCS.PHASECHK.TRANS64 P1, [R16+URZ+0x23008], R41 ;  /* 0x02300829100095a7 */ /* 0x000ea4000802007f */
[----:B--2---:R-:W-:Y:S05]  /*4030*/  @!P1 BRA `(.L_x_23) ;  /* 0xfffffffc00f09947 */ /* 0x004fea000383ffff */
[----:B------:R-:W-:Y:S01]  /*4040*/  UIADD3 UR6, UR15, 0x700, URZ ;  /* 0x000007000f067890 */ /* 0x000fe2000fffe03f */
[----:B------:R-:W-:Y:S01]  /*4050*/  WARPGROUP.ARRIVE ;  /* 0x00000000000079c5 */ /* 0x000fe20000000000 */
[----:B------:R-:W-:Y:S01]  /*4060*/  UMOV UR7, 0x80000020 ;  /* 0x8000002000077882 */ /* 0x000fe20000000000 */
[----:B------:R-:W-:Y:S01]  /*4070*/  UIADD3 UR8, UR15, 0x800, URZ ;  /* 0x000008000f087890 */ /* 0x000fe2000fffe03f */
[----:B------:R-:W-:Y:S01]  /*4080*/  ISETP.GE.AND P1, PT, R185, 0x3, PT ;  /* 0x00000003b900780c */ /* 0x000fe20003f26270 */
[----:B------:R-:W-:Y:S01]  /*4090*/  UMOV UR19, 0x80000020 ;  /* 0x8000002000137882 */ /* 0x000fe20000000000 */
[----:B------:R-:W-:Y:S01]  /*40a0*/  UIADD3 UR10, UR15, 0x900, URZ ;  /* 0x000009000f0a7890 */ /* 0x000fe2000fffe03f */
[----:B------:R-:W-:Y:S01]  /*40b0*/  IADD3 R183, R16, 0x23020, RZ ;  /* 0x0002302010b77810 */ /* 0x000fe20007ffe0ff */
[----:B------:R-:W-:Y:S01]  /*40c0*/  UMOV UR11, 0x80000020 ;  /* 0x80000020000b7882 */ /* 0x000fe20000000000 */
[----:B------:R-:W-:Y:S01]  /*40d0*/  HGMMA.64x32x16.F32.BF16 R152, R24, gdesc[UR4].tnspB, RZ, !UPT, gsb0 ;  /* 0x4060000418987df0 */ /* 0x000fe2000c0018ff */
[----:B------:R-:W-:Y:S01]  /*40e0*/  UMOV UR18, UR8 ;  /* 0x0000000800127c82 */ /* 0x000fe20008000000 */
[----:B------:R-:W-:Y:S01]  /*40f0*/  UIADD3 UR12, UR15, 0xa00, URZ ;  /* 0x00000a000f0c7890 */ /* 0x000fe2000fffe03f */
[----:B------:R-:W-:Y:S01]  /*4100*/  IADD3 R181, R181, 0x40, RZ ;  /* 0x00000040b5b57810 */ /* 0x000fe20007ffe0ff */
[----:B------:R-:W-:Y:S01]  /*4110*/  UIADD3 UR6, UR15, 0xb00, URZ ;  /* 0x00000b000f067890 */ /* 0x000fe2000fffe03f */
[----:B------:R-:W-:Y:S01]  /*4120*/  VIADD R185, R185, 0xffffffff ;  /* 0xffffffffb9b97836 */ /* 0x000fe20000000000 */
[----:B------:R-:W-:Y:S01]  /*4130*/  UMOV UR7, 0x80000020 ;  /* 0x8000002000077882 */ /* 0x000fe20000000000 */
[----:B------:R-:W-:Y:S01]  /*4140*/  UIADD3 UR8, UR15, 0xc00, URZ ;  /* 0x00000c000f087890 */ /* 0x000fe2000fffe03f */
[----:B------:R-:W-:-:S02]  /*4150*/  WARPGROUP.DEPBAR.LE gsb0, 0x0 ;  /* 0x00008000000079c5 */ /* 0x000fc40000010000 */
[----:B------:R-:W-:-:S06]  /*4160*/  WARPGROUP.ARRIVE ;  /* 0x00000000000079c5 */ /* 0x000fcc0000000000 */
[----:B------:R-:W-:Y:S01]  /*4170*/  HGMMA.64x32x16.F32.BF16 R136, R24, gdesc[UR16].tnspB, RZ, !UPT, gsb0 ;  /* 0x4060001018887df0 */ /* 0x000fe2000c0018ff */
[----:B------:R-:W-:Y:S01]  /*4180*/  UMOV UR18, UR12 ;  /* 0x0000000c00127c82 */ /* 0x000fe20008000000 */
[----:B------:R-:W-:Y:S01]  /*4190*/  UMOV UR19, 0x80000020 ;  /* 0x8000002000137882 */ /* 0x000fe20000000000 */
[----:B------:R-:W-:Y:S01]  /*41a0*/  UIADD3 UR12, UR15, 0xa40, URZ ;  /* 0x00000a400f0c7890 */ /* 0x000fe2000fffe03f */
[----:B------:R-:W-:Y:S02]  /*41b0*/  WARPGROUP.DEPBAR.LE gsb0, 0x0 ;  /* 0x00008000000079c5 */ /* 0x000fe40000010000 */
[----:B------:R-:W-:-:S06]  /*41c0*/  WARPGROUP.ARRIVE ;  /* 0x00000000000079c5 */ /* 0x000fcc0000000000 */
[----:B------:R-:W-:Y:S01]  /*41d0*/  HGMMA.64x32x16.F32.BF16 R120, R24, gdesc[UR8].tnspB, RZ, !UPT, gsb0 ;  /* 0x4060000818787df0 */ /* 0x000fe2000c0018ff */
[----:B------:R-:W-:Y:S01]  /*41e0*/  UIADD3 UR10, UR15, 0xd00, URZ ;  /* 0x00000d000f0a7890 */ /* 0x000fe2000fffe03f */
[----:B------:R-:W-:Y:S01]  /*41f0*/  UMOV UR11, 0x80000020 ;  /* 0x80000020000b7882 */ /* 0x000fe20000000000 */
[----:B------:R-:W-:Y:S02]  /*4200*/  WARPGROUP.DEPBAR.LE gsb0, 0x0 ;  /* 0x00008000000079c5 */ /* 0x000fe40000010000 */
[----:B------:R-:W-:-:S06]  /*4210*/  WARPGROUP.ARRIVE ;  /* 0x00000000000079c5 */ /* 0x000fcc0000000000 */
[----:B------:R-:W-:Y:S01]  /*4220*/  HGMMA.64x32x16.F32.BF16 R104, R24, gdesc[UR16].tnspB, RZ, !UPT, gsb0 ;  /* 0x4060001018687df0 */ /* 0x000fe2000c0018ff */
[----:B------:R-:W-:Y:S02]  /*4230*/  UMOV UR19, 0x80000020 ;  /* 0x8000002000137882 */ /* 0x000fe40000000000 */
[----:B------:R-:W-:Y:S02]  /*4240*/  WARPGROUP.DEPBAR.LE gsb0, 0x0 ;  /* 0x00008000000079c5 */ /* 0x000fe40000010000 */
[----:B------:R-:W-:-:S06]  /*4250*/  WARPGROUP.ARRIVE ;  /* 0x00000000000079c5 */ /* 0x000fcc0000000000 */
[----:B------:R-:W-:Y:S01]  /*4260*/  HGMMA.64x32x16.F32.BF16 R88, R24, gdesc[UR4].tnspB, RZ, !UPT, gsb0 ;  /* 0x4060000418587df0 */ /* 0x000fe2000c0018ff */
[----:B------:R-:W-:Y:S01]  /*4270*/  UMOV UR6, UR8 ;  /* 0x0000000800067c82 */ /* 0x000fe20008000000 */
[----:B------:R-:W-:Y:S01]  /*4280*/  UMOV UR7, 0x80000020 ;  /* 0x8000002000077882 */ /* 0x000fe20000000000 */
[----:B------:R-:W-:-:S07]  /*4290*/  UIADD3 UR8, UR15, 0x840, URZ ;  /* 0x000008400f087890 */ /* 0x000fce000fffe03f */
[----:B------:R-:W-:Y:S01]  /*42a0*/  UMOV UR18, UR8 ;  /* 0x0000000800127c82 */ /* 0x000fe20008000000 */
        /* <DEDUP_REMOVED lines=9> */
[----:B------:R-:W-:Y:S01]  /*4340*/  UIADD3 UR10, UR15, 0x940, URZ ;  /* 0x000009400f0a7890 */ /* 0x000fe2000fffe03f */
[----:B------:R-:W-:Y:S01]  /*4350*/  UMOV UR11, 0x80000020 ;  /* 0x80000020000b7882 */ /* 0x000fe20000000000 */
[----:B------:R-:W-:Y:S02]  /*4360*/  WARPGROUP.DEPBAR.LE gsb0, 0x0 ;  /* 0x00008000000079c5 */ /* 0x000fe40000010000 */
[----:B------:R-:W-:Y:S01]  /*4370*/  WARPGROUP.ARRIVE ;  /* 0x00000000000079c5 */ /* 0x000fe20000000000 */
[----:B------:R-:W-:-:S05]  /*4380*/  PRMT R24, RZ, 0x654, R183 ;  /* 0x00000654ff187816 */ /* 0x000fca00000000b7 */
[----:B------:R-:W-:Y:S01]  /*4390*/  HGMMA.64x32x16.F32.BF16 R152, R28, gdesc[UR4].tnspB, R152, gsb0 ;  /* 0x406000041c987df0 */ /* 0x000fe20008001898 */
[----:B------:R-:W-:Y:S01]  /*43a0*/  UIADD3 UR6, UR15, 0xb40, URZ ;  /* 0x00000b400f067890 */ /* 0x000fe2000fffe03f */
[----:B------:R-:W-:Y:S01]  /*43b0*/  UMOV UR7, 0x80000020 ;  /* 0x8000002000077882 */ /* 0x000fe20000000000 */
[----:B------:R-:W-:Y:S02]  /*43c0*/  WARPGROUP.DEPBAR.LE gsb0, 0x0 ;  /* 0x00008000000079c5 */ /* 0x000fe40000010000 */
[----:B------:R-:W-:-:S06]  /*43d0*/  WARPGROUP.ARRIVE ;  /* 0x00000000000079c5 */ /* 0x000fcc0000000000 */
[----:B------:R-:W-:Y:S01]  /*43e0*/  HGMMA.64x32x16.F32.BF16 R136, R28, gdesc[UR16].tnspB, R136, gsb0 ;  /* 0x406000101c887df0 */ /* 0x000fe20008001888 */
[----:B------:R-:W-:Y:S01]  /*43f0*/  UMOV UR18, UR12 ;  /* 0x0000000c00127c82 */ /* 0x000fe20008000000 */
[----:B------:R-:W-:Y:S01]  /*4400*/  UMOV UR19, 0x80000020 ;  /* 0x8000002000137882 */ /* 0x000fe20000000000 */
[----:B------:R-:W-:Y:S01]  /*4410*/  UIADD3 UR12, UR15, 0xa80, URZ ;  /* 0x00000a800f0c7890 */ /* 0x000fe2000fffe03f */
[----:B------:R-:W-:Y:S02]  /*4420*/  WARPGROUP.DEPBAR.LE gsb0, 0x0 ;  /* 0x00008000000079c5 */ /* 0x000fe40000010000 */
[----:B------:R-:W-:-:S06]  /*4430*/  WARPGROUP.ARRIVE ;  /* 0x00000000000079c5 */ /* 0x000fcc0000000000 */
[----:B------:R-:W-:Y:S01]  /*4440*/  HGMMA.64x32x16.F32.BF16 R120, R28, gdesc[UR8].tnspB, R120, gsb0 ;  /* 0x406000081c787df0 */ /* 0x000fe20008001878 */
[----:B------:R-:W-:Y:S01]  /*4450*/  UIADD3 UR10, UR15, 0xd40, URZ ;  /* 0x00000d400f0a7890 */ /* 0x000fe2000fffe03f */
[----:B------:R-:W-:Y:S01]  /*4460*/  UMOV UR11, 0x80000020 ;  /* 0x80000020000b7882 */ /* 0x000fe20000000000 */
[----:B------:R-:W-:Y:S02]  /*4470*/  WARPGROUP.DEPBAR.LE gsb0, 0x0 ;  /* 0x00008000000079c5 */ /* 0x000fe40000010000 */
[----:B------:R-:W-:-:S06]  /*4480*/  WARPGROUP.ARRIVE ;  /* 0x00000000000079c5 */ /* 0x000fcc0000000000 */
[----:B------:R-:W-:Y:S01]  /*4490*/  HGMMA.64x32x16.F32.BF16 R104, R28, gdesc[UR16].tnspB, R104, gsb0 ;  /* 0x406000101c687df0 */ /* 0x000fe20008001868 */
[----:B------:R-:W-:Y:S02]  /*44a0*/  UMOV UR19, 0x80000020 ;  /* 0x8000002000137882 */ /* 0x000fe40000000000 */
[----:B------:R-:W-:Y:S02]  /*44b0*/  WARPGROUP.DEPBAR.LE gsb0, 0x0 ;  /* 0x00008000000079c5 */ /* 0x000fe40000010000 */
[----:B------:R-:W-:-:S06]  /*44c0*/  WARPGROUP.ARRIVE ;  /* 0x00000000000079c5 */ /* 0x000fcc0000000000 */
[----:B------:R-:W-:Y:S01]  /*44d0*/  HGMMA.64x32x16.F32.BF16 R88, R28, gdesc[UR4].tnspB, R88, gsb0 ;  /* 0x406000041c587df0 */ /* 0x000fe20008001858 */
[----:B------:R-:W-:Y:S01]  /*44e0*/  UMOV UR6, UR8 ;  /* 0x0000000800067c82 */ /* 0x000fe20008000000 */
[----:B------:R-:W-:Y:S01]  /*44f0*/  UMOV UR7, 0x80000020 ;  /* 0x8000002000077882 */ /* 0x000fe20000000000 */
[----:B------:R-:W-:-:S07]  /*4500*/  UIADD3 UR8, UR15, 0x880, URZ ;  /* 0x000008800f087890 */ /* 0x000fce000fffe03f */
[----:B------:R-:W-:Y:S01]  /*4510*/  UMOV UR18, UR8 ;  /* 0x0000000800127c82 */ /* 0x000fe20008000000 */
        /* <DEDUP_REMOVED lines=66> */
[----:B------:R-:W-:Y:S03]  /*4940*/  HGMMA.64x32x16.F32.BF16 R104, R36, gdesc[UR16].tnspB, R104, gsb0 ;  /* 0x4060001024687df0 */ /* 0x000fe60008001868 */
[----:B------:R-:W-:Y:S02]  /*4950*/  WARPGROUP.DEPBAR.LE gsb0, 0x0 ;  /* 0x00008000000079c5 */ /* 0x000fe40000010000 */
[----:B------:R-:W-:-:S06]  /*4960*/  WARPGROUP.ARRIVE ;  /* 0x00000000000079c5 */ /* 0x000fcc0000000000 */
[----:B------:R-:W-:Y:S01]  /*4970*/  HGMMA.64x32x16.F32.BF16 R88, R36, gdesc[UR4].tnspB, R88, gsb0 ;  /* 0x4060000424587df0 */ /* 0x000fe20008001858 */
[----:B------:R-:W-:Y:S01]  /*4980*/  UMOV UR6, UR8 ;  /* 0x0000000800067c82 */ /* 0x000fe20008000000 */
[----:B------:R-:W-:Y:S01]  /*4990*/  UMOV UR7, 0x80000020 ;  /* 0x8000002000077882 */ /* 0x000fe20000000000 */
[----:B------:R-:W-:Y:S02]  /*49a0*/  WARPGROUP.DEPBAR.LE gsb0, 0x0 ;  /* 0x00008000000079c5 */ /* 0x000fe40000010000 */
[----:B------:R-:W-:-:S06]  /*49b0*/  WARPGROUP.ARRIVE ;  /* 0x00000000000079c5 */ /* 0x000fcc0000000000 */
[----:B------:R-:W-:Y:S03]  /*49c0*/  HGMMA.64x32x16.F32.BF16 R72, R36, gdesc[UR4].tnspB, R72, gsb0 ;  /* 0x4060000424487df0 */ /* 0x000fe60008001848 */
[----:B------:R-:W-:Y:S02]  /*49d0*/  WARPGROUP.DEPBAR.LE gsb0, 0x0 ;  /* 0x00008000000079c5 */ /* 0x000fe40000010000 */
[----:B------:R-:W-:-:S06]  /*49e0*/  WARPGROUP.ARRIVE ;  /* 0x00000000000079c5 */ /* 0x000fcc0000000000 */
[----:B------:R-:W-:Y:S03]  /*49f0*/  HGMMA.64x32x16.F32.BF16 R56, R36, gdesc[UR8].tnspB, R56, gsb0 ;  /* 0x4060000824387df0 */ /* 0x000fe60008001838 */
[----:B------:R-:W-:Y:S02]  /*4a00*/  WARPGROUP.DEPBAR.LE gsb0, 0x0 ;  /* 0x00008000000079c5 */ /* 0x000fe40000010000 */
[----:B------:R2:W-:Y:S01]  /*4a10*/  SYNCS.ARRIVE.TRANS64.RED.A1T0 RZ, [R24+URZ], RZ ;  /* 0x000000ff18ff79a7 */ /* 0x0005e2000810043f */
[----:B------:R-:W-:Y:S05]  /*4a20*/  @!P1 BRA `(.L_x_24) ;  /* 0x0000003400109947 */ /* 0x000fea0003800000 */
[----:B------:R-:W-:Y:S01]  /*4a30*/  MOV R189, R182 ;  /* 0x000000b600bd7202 */ /* 0x000fe20000000f00 */
[----:B------:R-:W-:Y:S01]  /*4a40*/  IMAD.MOV.U32 R187, RZ, RZ, 0x2 ;  /* 0x00000002ffbb7424 */ /* 0x000fe200078e00ff */
[----:B------:R-:W-:Y:S01]  /*4a50*/  MOV R191, R184 ;  /* 0x000000b800bf7202 */ /* 0x000fe20000000f00 */
[----:B------:R-:W-:Y:S01]  /*4a60*/  ULDC.64 UR38, c[0x0][0x198] ;  /* 0x0000660000267ab9 */ /* 0x000fe20000000a00 */
[----:B------:R-:W-:Y:S02]  /*4a70*/  MOV R6, 0x1 ;  /* 0x0000000100067802 */ /* 0x000fe40000000f00 */
[----:B------:R-:W-:-:S07]  /*4a80*/  MOV R3, RZ ;  /* 0x000000ff00037202 */ /* 0x000fce0000000f00 */
.L_x_36:
[C---:B------:R-:W-:Y:S01]  /*4a90*/  ISETP.GT.AND P1, PT, R185.reuse, 0x2, PT ;  /* 0x00000002b900780c */ /* 0x040fe20003f24270 */
[----:B------:R-:W-:Y:S01]  /*4aa0*/  VIADD R185, R185, 0xffffffff ;  /* 0xffffffffb9b97836 */ /* 0x000fe20000000000 */
[----:B------:R-:W-:Y:S02]  /*4ab0*/  LEA R25, R187, R16, 0x3 ;  /* 0x00000010bb197211 */ /* 0x000fe400078e18ff */
[----:B--2---:R-:W-:-:S09]  /*4ac0*/  SHF.L.U32 R24, R3, 0x1f, RZ ;  /* 0x0000001f03187819 */ /* 0x004fd200000006ff */
.L_x_25:
[----:B--2---:R2:W3:Y:S02]  /*4ad0*/  SYNCS.PHASECHK.TRANS64.TRYWAIT P2, [R25+URZ+0x23000], R24 ;  /* 0x02300018190075a7 */ /* 0x0044e4000804017f */
[----:B---3--:R-:W-:Y:S05]  /*4ae0*/  @!P2 NANOSLEEP.SYNCS 0x989680 ;  /* 0x009896800000a95d */ /* 0x008fea0003900000 */
[----:B------:R-:W3:Y:S02]  /*4af0*/  @!P2 SYNCS.PHASECHK.TRANS64 P2, [R25+URZ+0x23000], R24 ;  /* 0x023000181900a5a7 */ /* 0x000ee4000804007f */
[----:B---3--:R-:W-:Y:S05]  /*4b00*/  @!P2 BRA `(.L_x_25) ;  /* 0xfffffffc00f0a947 */ /* 0x008fea000383ffff */
[----:B------:R-:W-:Y:S05]  /*4b10*/  WARPSYNC.ALL ;  /* 0x0000000000007948 */ /* 0x000fea0003800000 */
[----:B------:R-:W-:Y:S01]  /*4b20*/  R2UR UR6, R187 ;  /* 0x00000000bb0672ca */ /* 0x000fe200000e0000 */
[----:B-12---:R-:W-:Y:S01]  /*4b30*/  WARPGROUP.ARRIVE ;  /* 0x00000000000079c5 */ /* 0x006fe20000000000 */
[----:B------:R-:W-:Y:S01]  /*4b40*/  R2UR UR8, R8 ;  /* 0x00000000080872ca */ /* 0x000fe200000e0000 */
[----:B------:R-:W-:Y:S01]  /*4b50*/  UMOV UR11, 0x80000020 ;  /* 0x80000020000b7882 */ /* 0x000fe20000000000 */
        /* <DEDUP_REMOVED lines=9> */
[----:B------:R-:W-:Y:S01]  /*4bf0*/  UIMAD UR6, UR6, 0x700, UR30 ;  /* 0x00000700060678a4 */ /* 0x000fe2000f8e021e */
[----:B------:R-:W-:Y:S01]  /*4c00*/  R2UR UR16, R14 ;  /* 0x000000000e1072ca */ /* 0x000fe200000e0000 */
[----:B------:R-:W-:Y:S01]  /*4c10*/  UMOV UR35, 0x80000020 ;  /* 0x8000002000237882 */ /* 0x000fe20000000000 */
[----:B------:R-:W-:Y:S01]  /*4c20*/  R2UR UR17, R15 ;  /* 0x000000000f1172ca */ /* 0x000fe200000e0000 */
[----:B------:R-:W-:Y:S01]  /*4c30*/  UIADD3 UR7, UR6, 0x2, URZ ;  /* 0x0000000206077890 */ /* 0x000fe2000fffe03f */
[----:B------:R-:W-:Y:S01]  /*4c40*/  R2UR UR48, R20 ;  /* 0x00000000143072ca */ /* 0x000fe200000e0000 */
[----:B------:R-:W-:Y:S01]  /*4c50*/  UIADD3 UR58, UR6, 0x502, URZ ;  /* 0x00000502063a7890 */ /* 0x000fe2000fffe03f */
[----:B------:R-:W-:Y:S01]  /*4c60*/  R2UR UR49, R21 ;  /* 0x00000000153172ca */ /* 0x000fe200000e0000 */
[----:B------:R-:W-:Y:S01]  /*4c70*/  UMOV UR10, UR6 ;  /* 0x00000006000a7c82 */ /* 0x000fe20008000000 */
[----:B------:R-:W-:Y:S01]  /*4c80*/  R2UR UR32, R22 ;  /* 0x00000000162072ca */ /* 0x000fe200000e0000 */
[----:B------:R-:W-:Y:S01]  /*4c90*/  HGMMA.64x64x16.F32.BF16 R24, gdesc[UR8], RZ, !UPT, gsb0 ;  /* 0x00e00000081879f0 */ /* 0x000fe2000c0018ff */
[----:B------:R-:W-:Y:S01]  /*4ca0*/  UMOV UR26, UR7 ;  /* 0x00000007001a7c82 */ /* 0x000fe20008000000 */
[----:B------:R-:W-:Y:S01]  /*4cb0*/  UIADD3 UR7, UR6, 0x100, URZ ;  /* 0x0000010006077890 */ /* 0x000fe2000fffe03f */
[----:B------:R-:W-:Y:S01]  /*4cc0*/  R2UR UR8, R18 ;  /* 0x00000000120872ca */ /* 0x000fe200000e0000 */
[----:B------:R-:W-:Y:S01]  /*4cd0*/  UMOV UR11, 0x80000020 ;  /* 0x80000020000b7882 */ /* 0x000fe20000000000 */
[----:B------:R-:W-:Y:S01]  /*4ce0*/  R2UR UR9, R19 ;  /* 0x00000000130972ca */ /* 0x000fe200000e0000 */
[----:B------:R-:W-:Y:S01]  /*4cf0*/  UMOV UR59, 0x80000020 ;  /* 0x80000020003b7882 */ /* 0x000fe20000000000 */
[----:B------:R-:W-:Y:S01]  /*4d00*/  R2UR UR33, R23 ;  /* 0x00000000172172ca */ /* 0x000fe200000e0000 */
[----:B------:R-:W-:Y:S01]  /*4d10*/  UIADD3 UR46, UR6, 0x600, URZ ;  /* 0x00000600062e7890 */ /* 0x000fe2000fffe03f */
[----:B------:R-:W-:Y:S01]  /*4d20*/  ISETP.NE.AND P2, PT, R177, RZ, PT ;  /* 0x000000ffb100720c */ /* 0x000fe20003f45270 */
[----:B------:R-:W-:Y:S01]  /*4d30*/  UMOV UR22, UR7 ;  /* 0x0000000700167c82 */ /* 0x000fe20008000000 */
[----:B------:R-:W-:Y:S01]  /*4d40*/  UIADD3 UR7, UR6, 0x102, URZ ;  /* 0x0000010206077890 */ /* 0x000fe2000fffe03f */
[----:B------:R-:W-:-:S06]  /*4d50*/  UMOV UR47, 0x80000020 ;  /* 0x80000020002f7882 */ /* 0x000fcc0000000000 */
[----:B------:R-:W-:Y:S01]  /*4d60*/  UMOV UR18, UR7 ;  /* 0x0000000700127c82 */ /* 0x000fe20008000000 */
[----:B------:R-:W-:-:S07]  /*4d70*/  UIADD3 UR7, UR6, 0x200, URZ ;  /* 0x0000020006077890 */ /* 0x000fce000fffe03f */
[----:B------:R-:W-:Y:S01]  /*4d80*/  UMOV UR10, UR7 ;  /* 0x00000007000a7c82 */ /* 0x000fe20008000000 */
[----:B------:R-:W-:-:S07]  /*4d90*/  UIADD3 UR7, UR6, 0x202, URZ ;  /* 0x0000020206077890 */ /* 0x000fce000fffe03f */
[----:B------:R-:W-:Y:S01]  /*4da0*/  UMOV UR50, UR7 ;  /* 0x0000000700327c82 */ /* 0x000fe20008000000 */
[----:B------:R-:W-:-:S07]  /*4db0*/  UIADD3 UR7, UR6, 0x300, URZ ;  /* 0x0000030006077890 */ /* 0x000fce000fffe03f */
[----:B------:R-:W-:Y:S01]  /*4dc0*/  UMOV UR34, UR7 ;  /* 0x0000000700227c82 */ /* 0x000fe20008000000 */
[----:B------:R-:W-:Y:S01]  /*4dd0*/  UIADD3 UR7, UR6, 0x302, URZ ;  /* 0x0000030206077890 */ /* 0x000fe2000fffe03f */
[----:B------:R-:W-:Y:S02]  /*4de0*/  WARPGROUP.DEPBAR.LE gsb0, 0x0 ;  /* 0x00008000000079c5 */ /* 0x000fe40000010000 */
[----:B------:R-:W-:-:S06]  /*4df0*/  WARPGROUP.ARRIVE ;  /* 0x00000000000079c5 */ /* 0x000fcc0000000000 */
[----:B------:R-:W-:Y:S01]  /*4e00*/  HGMMA.64x64x16.F32.BF16 R24, gdesc[UR24], R24, gsb0 ;  /* 0x00e00000181879f0 */ /* 0x000fe20008001818 */
[----:B------:R-:W-:Y:S01]  /*4e10*/  R2UR UR24, R168 ;  /* 0x00000000a81872ca */ /* 0x000fe200000e0000 */
[----:B------:R-:W-:Y:S01]  /*4e20*/  UMOV UR26, UR7 ;  /* 0x00000007001a7c82 */ /* 0x000fe20008000000 */
[----:B------:R-:W-:Y:S01]  /*4e30*/  R2UR UR25, R169 ;  /* 0x00000000a91972ca */ /* 0x000fe200000e0000 */
[----:B------:R-:W-:Y:S01]  /*4e40*/  UMOV UR27, 0x80000020 ;  /* 0x80000020001b7882 */ /* 0x000fe20000000000 */
        /* <DEDUP_REMOVED lines=16> */
[----:B------:R-:W-:Y:S02]  /*4f50*/  UIADD3 UR7, UR6, 0x500, URZ ;  /* 0x0000050006077890 */ /* 0x000fe4000fffe03f */
        /* <DEDUP_REMOVED lines=8> */
[----:B------:R-:W-:Y:S01]  /*4fe0*/  UMOV UR7, 0x80000020 ;  /* 0x8000002000077882 */ /* 0x000fe20000000000 */
[----:B------:R-:W-:Y:S02]  /*4ff0*/  WARPGROUP.DEPBAR.LE gsb0, 0x0 ;  /* 0x00008000000079c5 */ /* 0x000fe40000010000 */
[----:B------:R-:W-:-:S06]  /*5000*/  WARPGROUP.ARRIVE ;  /* 0x00000000000079c5 */ /* 0x000fcc0000000000 */
[----:B------:R-:W-:Y:S03]  /*5010*/  HGMMA.64x64x16.F32.BF16 R24, gdesc[UR48], R24, gsb0 ;  /* 0x00e00000301879f0 */ /* 0x000fe60008001818 */
        /* <DEDUP_REMOVED lines=25> */
[----:B------:R-:W-:Y:S05]  /*51b0*/  @P2 BRA `(.L_x_26) ;  /* 0x0000000400142947 */ /* 0x000fea0003800000 */
[----:B------:R-:W-:-:S13]  /*51c0*/  ISETP.LT.OR P3, PT, R7, 0x1, !P0 ;  /* 0x000000010700780c */ /* 0x000fda0004761670 */
[----:B------:R-:W-:Y:S05]  /*51d0*/  @P3 BRA `(.L_x_27) ;  /* 0x0000000400083947 */ /* 0x000fea0003800000 */
[----:B------:R-:W-:Y:S02]  /*51e0*/  ISETP.NE.AND P4, PT, R176, RZ, PT ;  /* 0x000000ffb000720c */ /* 0x000fe40003f85270 */
[----:B------:R-:W-:Y:S02]  /*51f0*/  LEA R182, R5, R16, 0x3 ;  /* 0x0000001005b67211 */ /* 0x000fe400078e18ff */
[----:B------:R-:W-:-:S09]  /*5200*/  SHF.L.U32 R193, R4, 0x1f, RZ ;  /* 0x0000001f04c17819 */ /* 0x000fd200000006ff */
.L_x_28:
        /* <DEDUP_REMOVED lines=10> */
.L_x_29:
[C---:B------:R-:W-:Y:S01]  /*52b0*/  IMAD R184, R5.reuse, 0x7000, R16 ;  /* 0x0000700005b87824 */ /* 0x040fe200078e0210 */
[----:B------:R-:W-:Y:S01]  /*52c0*/  R2UR UR51, R178 ;  /* 0x00000000b23372ca */ /* 0x000fe200000e0000 */
[----:B------:R-:W-:Y:S01]  /*52d0*/  UIADD3 UR6, UP0, UR38, 0x1f0, URZ ;  /* 0x000001f026067890 */ /* 0x000fe2000ff1e03f */
[----:B------:R-:W-:Y:S01]  /*52e0*/  R2UR UR49, R182 ;  /* 0x00000000b63172ca */ /* 0x000fe200000e0000 */
[----:B------:R-:W-:Y:S01]  /*52f0*/  UMOV UR22, 0x0 ;  /* 0x0000000000167882 */ /* 0x000fe20000000000 */
[----:B------:R-:W-:Y:S01]  /*5300*/  R2UR UR14, R184 ;  /* 0x00000000b80e72ca */ /* 0x000fe200000e0000 */
[----:B------:R-:W-:Y:S01]  /*5310*/  UIADD3.X UR7, URZ, UR39, URZ, UP0, !UPT ;  /* 0x000000273f077290 */ /* 0x000fe200087fe43f */
[----:B------:R-:W-:Y:S01]  /*5320*/  IADD3 R5, R5, 0x1, RZ ;  /* 0x0000000105057810 */ /* 0x000fe20007ffe0ff */
[----:B------:R-:W-:Y:S01]  /*5330*/  UMOV UR23, 0x10000000 ;  /* 0x1000000000177882 */ /* 0x000fe20000000000 */
[----:B------:R-:W-:Y:S01]  /*5340*/  UMOV UR50, URZ ;  /* 0x0000003f00327c82 */ /* 0x000fe20008000000 */
[----:B------:R-:W-:Y:S01]  /*5350*/  UMOV UR18, 0x20 ;  /* 0x0000002000127882 */ /* 0x000fe20000000000 */
[----:B------:R-:W-:Y:S01]  /*5360*/  UMOV UR20, UR52 ;  /* 0x0000003400147c82 */ /* 0x000fe20008000000 */
[----:B------:R-:W-:Y:S01]  /*5370*/  UMOV UR21, UR53 ;  /* 0x0000003500157c82 */ /* 0x000fe20008000000 */
[----:B------:R-:W-:Y:S01]  /*5380*/  UMOV UR10, 0x40 ;  /* 0x00000040000a7882 */ /* 0x000fe20000000000 */
[----:B------:R-:W-:Y:S01]  /*5390*/  USHF.L.U32 UR51, UR51, 0x6, URZ ;  /* 0x0000000633337899 */ /* 0x000fe2000800063f */
[----:B------:R-:W-:Y:S01]  /*53a0*/  ISETP.NE.AND P3, PT, R5, 0x4, PT ;  /* 0x000000040500780c */ /* 0x000fe20003f65270 */
[----:B------:R-:W-:-:S02]  /*53b0*/  UIADD3 UR49, UR49, 0x23000, URZ ;  /* 0x0002300031317890 */ /* 0x000fc4000fffe03f */
        /* <DEDUP_REMOVED lines=36> */
.L_x_27:
[----:B------:R-:W-:-:S07]  /*5600*/  IADD3 R7, R7, -0x1, RZ ;  /* 0xffffffff07077810 */ /* 0x000fce0007ffe0ff */
.L_x_26:
[----:B------:R-:W-:Y:S01]  /*5610*/  VIADD R187, R187, 0x1 ;  /* 0x00000001bbbb7836 */ /* 0x000fe20000000000 */
[----:B------:R-:W-:Y:S05]  /*5620*/  WARPSYNC.ALL ;  /* 0x0000000000007948 */ /* 0x000fea0003800000 */
[----:B------:R-:W-:-:S04]  /*5630*/  ISETP.NE.AND P3, PT, R187, 0x4, PT ;  /* 0x00000004bb00780c */ /* 0x000fc80003f65270 */
[----:B------:R-:W-:Y:S02]  /*5640*/  SEL R182, RZ, 0x1, P3 ;  /* 0x00000001ffb67807 */ /* 0x000fe40001800000 */
[----:B------:R-:W-:Y:S02]  /*5650*/  SEL R187, R187, RZ, P3 ;  /* 0x000000ffbbbb7207 */ /* 0x000fe40001800000 */
[----:B------:R-:W-:Y:S02]  /*5660*/  LOP3.LUT R3, R3, R182, RZ, 0x3c, !PT ;  /* 0x000000b603037212 */ /* 0x000fe400078e3cff */
[----:B------:R-:W-:Y:S01]  /*5670*/  FMNMX R182, R24, R189, !PT ;  /* 0x000000bd18b67209 */ /* 0x000fe20007800000 */
[----:B------:R-:W-:Y:S01]  /*5680*/  ULDC UR6, c[0x0][0x604] ;  /* 0x0001810000067ab9 */ /* 0x000fe20000000800 */
[----:B------:R-:W-:Y:S01]  /*5690*/  FMNMX R184, R26, R191, !PT ;  /* 0x000000bf1ab87209 */ /* 0x000fe20007800000 */
[----:B------:R-:W-:Y:S01]  /*56a0*/  IMAD R192, R187, 0x8, R16 ;  /* 0x00000008bbc07824 */ /* 0x000fe200078e0210 */
[----:B------:R-:W-:-:S02]  /*56b0*/  FMNMX R193, R25, R182, !PT ;  /* 0x000000b619c17209 */ /* 0x000fc40007800000 */
[----:B------:R-:W-:Y:S02]  /*56c0*/  FMNMX R195, R27, R184, !PT ;  /* 0x000000b81bc37209 */ /* 0x000fe40007800000 */
[----:B------:R-:W-:Y:S02]  /*56d0*/  FMNMX R182, R28, R193, !PT ;  /* 0x000000c11cb67209 */ /* 0x000fe40007800000 */
[----:B------:R-:W-:Y:S02]  /*56e0*/  FMNMX R184, R30, R195, !PT ;  /* 0x000000c31eb87209 */ /* 0x000fe40007800000 */
[----:B------:R-:W-:Y:S02]  /*56f0*/  FMNMX R193, R29, R182, !PT ;  /* 0x000000b61dc17209 */ /* 0x000fe40007800000 */
[----:B------:R-:W-:Y:S02]  /*5700*/  FMNMX R195, R31, R184, !PT ;  /* 0x000000b81fc37209 */ /* 0x000fe40007800000 */
        /* <DEDUP_REMOVED lines=23> */
[----:B------:R-:W-:-:S03]  /*5880*/  FMNMX R188, R55, R184, !PT ;  /* 0x000000b837bc7209 */ /* 0x000fc60007800000 */
[----:B------:R-:W1:Y:S04]  /*5890*/  SHFL.BFLY PT, R193, R186, 0x1, 0x1f ;  /* 0x0c201f00bac17f89 */ /* 0x000e6800000e0000 */
[----:B------:R-:W2:Y:S01]  /*58a0*/  SHFL.BFLY PT, R195, R188, 0x1, 0x1f ;  /* 0x0c201f00bcc37f89 */ /* 0x000ea200000e0000 */
[----:B-1----:R-:W-:Y:S02]  /*58b0*/  FMNMX R193, R186, R193, !PT ;  /* 0x000000c1bac17209 */ /* 0x002fe40007800000 */
[----:B--2---:R-:W-:-:S03]  /*58c0*/  FMNMX R195, R188, R195, !PT ;  /* 0x000000c3bcc37209 */ /* 0x004fc60007800000 */
[----:B------:R-:W1:Y:S04]  /*58d0*/  SHFL.BFLY PT, R182, R193, 0x2, 0x1f ;  /* 0x0c401f00c1b67f89 */ /* 0x000e6800000e0000 */
[----:B------:R-:W2:Y:S01]  /*58e0*/  SHFL.BFLY PT, R184, R195, 0x2, 0x1f ;  /* 0x0c401f00c3b87f89 */ /* 0x000ea200000e0000 */
[----:B-1----:R-:W-:Y:S02]  /*58f0*/  FMNMX R182, R193, R182, !PT ;  /* 0x000000b6c1b67209 */ /* 0x002fe40007800000 */
[----:B--2---:R-:W-:Y:S02]  /*5900*/  FMNMX R184, R195, R184, !PT ;  /* 0x000000b8c3b87209 */ /* 0x004fe40007800000 */
[----:B------:R-:W-:Y:S02]  /*5910*/  FSETP.NEU.AND P3, PT, R182, -INF , PT ;  /* 0xff800000b600780b */ /* 0x000fe40003f6d000 */
[----:B------:R-:W-:-:S02]  /*5920*/  FSETP.NEU.AND P4, PT, R184, -INF , PT ;  /* 0xff800000b800780b */ /* 0x000fc40003f8d000 */
[----:B------:R-:W-:Y:S02]  /*5930*/  FSEL R194, R182, RZ, P3 ;  /* 0x000000ffb6c27208 */ /* 0x000fe40001800000 */
[----:B------:R-:W-:-:S03]  /*5940*/  FSEL R196, R184, RZ, P4 ;  /* 0x000000ffb8c47208 */ /* 0x000fc60002000000 */
[----:B------:R-:W-:Y:S02]  /*5950*/  FADD R186, -R194, R189 ;  /* 0x000000bdc2ba7221 */ /* 0x000fe40000000100 */
[----:B------:R-:W-:Y:S01]  /*5960*/  FADD R189, -R196, R191 ;  /* 0x000000bfc4bd7221 */ /* 0x000fe20000000100 */
[----:B------:R-:W-:Y:S01]  /*5970*/  LEA R191, R6, R183, 0x3 ;  /* 0x000000b706bf7211 */ /* 0x000fe200078e18ff */
[----:B------:R-:W-:Y:S01]  /*5980*/  FMUL R188, R186, UR6 ;  /* 0x00000006babc7c20 */ /* 0x000fe20008400000 */
[----:B------:R-:W-:Y:S01]  /*5990*/  IADD3 R6, R6, 0x1, RZ ;  /* 0x0000000106067810 */ /* 0x000fe20007ffe0ff */
[----:B------:R-:W-:Y:S01]  /*59a0*/  FMUL R190, R189, UR6 ;  /* 0x00000006bdbe7c20 */ /* 0x000fe20008400000 */
[----:B------:R-:W-:Y:S02]  /*59b0*/  PRMT R191, RZ, 0x654, R191 ;  /* 0x00000654ffbf7816 */ /* 0x000fe400000000bf */
[----:B------:R-:W-:Y:S02]  /*59c0*/  FSETP.GEU.AND P3, PT, R188, -126, PT ;  /* 0xc2fc0000bc00780b */ /* 0x000fe40003f6e000 */
[----:B------:R-:W-:Y:S01]  /*59d0*/  FSETP.GEU.AND P4, PT, R190, -126, PT ;  /* 0xc2fc0000be00780b */ /* 0x000fe20003f8e000 */
[----:B------:R1:W-:Y:S02]  /*59e0*/  SYNCS.ARRIVE.TRANS64.RED.A1T0 RZ, [R191+URZ], RZ ;  /* 0x000000ffbfff79a7 */ /* 0x0003e4000810043f */
[----:B-1----:R-:W-:-:S08]  /*59f0*/  SHF.L.U32 R191, R3, 0x1f, RZ ;  /* 0x0000001f03bf7819 */ /* 0x002fd000000006ff */
[----:B------:R-:W-:Y:S02]  /*5a00*/  @!P3 FMUL R188, R188, 0.5 ;  /* 0x3f000000bcbcb820 */ /* 0x000fe40000400000 */
[----:B------:R-:W-:Y:S02]  /*5a10*/  @!P4 FMUL R190, R190, 0.5 ;  /* 0x3f000000bebec820 */ /* 0x000fe40000400000 */
[----:B------:R-:W1:Y:S08]  /*5a20*/  MUFU.EX2 R189, R188 ;  /* 0x000000bc00bd7308 */ /* 0x000e700000000800 */
[----:B------:R-:W2:Y:S01]  /*5a30*/  MUFU.EX2 R186, R190 ;  /* 0x000000be00ba7308 */ /* 0x000ea20000000800 */
[----:B-1----:R-:W-:Y:S01]  /*5a40*/  @!P3 FMUL R189, R189, R189 ;  /* 0x000000bdbdbdb220 */ /* 0x002fe20000400000 */
[----:B------:R-:W-:-:S03]  /*5a50*/  ISETP.NE.AND P3, PT, R6, 0x4, PT ;  /* 0x000000040600780c */ /* 0x000fc60003f65270 */
[-C--:B------:R-:W-:Y:S01]  /*5a60*/  FMUL R152, R152, R189.reuse ;  /* 0x000000bd98987220 */ /* 0x080fe20000400000 */
[-C--:B------:R-:W-:Y:S01]  /*5a70*/  FMUL R153, R153, R189.reuse ;  /* 0x000000bd99997220 */ /* 0x080fe20000400000 */
[-C--:B------:R-:W-:Y:S01]  /*5a80*/  FMUL R156, R156, R189.reuse ;  /* 0x000000bd9c9c7220 */ /* 0x080fe20000400000 */
[-C--:B------:R-:W-:Y:S01]  /*5a90*/  FMUL R157, R157, R189.reuse ;  /* 0x000000bd9d9d7220 */ /* 0x080fe20000400000 */
[----:B--2---:R-:W-:Y:S01]  /*5aa0*/  @!P4 FMUL R186, R186, R186 ;  /* 0x000000bababac220 */ /* 0x004fe20000400000 */
[-C--:B------:R-:W-:Y:S01]  /*5ab0*/  FMUL R160, R160, R189.reuse ;  /* 0x000000bda0a07220 */ /* 0x080fe20000400000 */
        /* <DEDUP_REMOVED lines=50> */
[----:B------:R-:W-:Y:S01]  /*5de0*/  FMUL R69, R69, R189 ;  /* 0x000000bd45457220 */ /* 0x000fe20000400000 */
        /* <DEDUP_REMOVED lines=55> */
[----:B------:R-:W-:-:S07]  /*6160*/  FMUL R71, R71, R186 ;  /* 0x000000ba47477220 */ /* 0x000fce0000400000 */
.L_x_30:
[----:B-1----:R1:W2:Y:S02]  /*6170*/  SYNCS.PHASECHK.TRANS64.TRYWAIT P4, [R192+URZ+0x23000], R191 ;  /* 0x023000bfc00075a7 */ /* 0x0022a4000808017f */
[----:B--2---:R-:W-:Y:S05]  /*6180*/  @!P4 NANOSLEEP.SYNCS 0x989680 ;  /* 0x009896800000c95d */ /* 0x004fea0003900000 */
[----:B------:R-:W2:Y:S02]  /*6190*/  @!P4 SYNCS.PHASECHK.TRANS64 P4, [R192+URZ+0x23000], R191 ;  /* 0x023000bfc000c5a7 */ /* 0x000ea4000808007f */
[----:B--2---:R-:W-:Y:S05]  /*61a0*/  @!P4 BRA `(.L_x_30) ;  /* 0xfffffffc00f0c947 */ /* 0x004fea000383ffff */
[----:B------:R-:W-:Y:S01]  /*61b0*/  ULDC UR7, c[0x0][0x604] ;  /* 0x0001810000077ab9 */ /* 0x000fe20000000800 */
[----:B------:R-:W-:Y:S01]  /*61c0*/  R2UR UR6, R187 ;  /* 0x00000000bb0672ca */ /* 0x000fe200000e0000 */
[----:B------:R-:W-:Y:S01]  /*61d0*/  FMUL R194, R194, UR7 ;  /* 0x00000007c2c27c20 */ /* 0x000fe20008400000 */
[----:B------:R-:W-:Y:S01]  /*61e0*/  FMUL R196, R196, UR7 ;  /* 0x00000007c4c47c20 */ /* 0x000fe20008400000 */
[----:B------:R-:W-:Y:S01]  /*61f0*/  UMOV UR23, 0x80000020 ;  /* 0x8000002000177882 */ /* 0x000fe20000000000 */
[----:B------:R-:W-:Y:S01]  /*6200*/  UMOV UR11, 0x80000020 ;  /* 0x80000020000b7882 */ /* 0x000fe20000000000 */
[--C-:B------:R-:W-:Y:S01]  /*6210*/  FFMA R24, R24, UR7, -R194.reuse ;  /* 0x0000000718187c23 */ /* 0x100fe200080008c2 */
[--C-:B------:R-:W-:Y:S01]  /*6220*/  FFMA R193, R29, UR7, -R194.reuse ;  /* 0x000000071dc17c23 */ /* 0x100fe200080008c2 */
[--C-:B------:R-:W-:Y:S01]  /*6230*/  FFMA R25, R25, UR7, -R194.reuse ;  /* 0x0000000719197c23 */ /* 0x100fe200080008c2 */
[----:B------:R-:W-:Y:S01]  /*6240*/  FFMA R190, R28, UR7, -R194 ;  /* 0x000000071cbe7c23 */ /* 0x000fe200080008c2 */
[--C-:B------:R-:W-:Y:S01]  /*6250*/  FFMA R30, R30, UR7, -R196.reuse ;  /* 0x000000071e1e7c23 */ /* 0x100fe200080008c4 */
[----:B------:R-:W-:Y:S01]  /*6260*/  FSETP.GEU.AND P5, PT, R24, -126, PT ;  /* 0xc2fc00001800780b */ /* 0x000fe20003fae000 */
[--C-:B------:R-:W-:Y:S01]  /*6270*/  FFMA R26, R26, UR7, -R196.reuse ;  /* 0x000000071a1a7c23 */ /* 0x100fe200080008c4 */
[----:B------:R-:W-:Y:S01]  /*6280*/  FSETP.GEU.AND P4, PT, R25, -126, PT ;  /* 0xc2fc00001900780b */ /* 0x000fe20003f8e000 */
[--C-:B------:R-:W-:Y:S01]  /*6290*/  FFMA R27, R27, UR7, -R196.reuse ;  /* 0x000000071b1b7c23 */ /* 0x100fe200080008c4 */
[----:B------:R-:W-:Y:S01]  /*62a0*/  FSETP.GEU.AND P6, PT, R190, -126, PT ;  /* 0xc2fc0000be00780b */ /* 0x000fe20003fce000 */
[----:B------:R-:W-:Y:S01]  /*62b0*/  FFMA R31, R31, UR7, -R196 ;  /* 0x000000071f1f7c23 */ /* 0x000fe200080008c4 */
[--C-:B------:R-:W-:Y:S01]  /*62c0*/  FFMA R32, R32, UR7, -R194.reuse ;  /* 0x0000000720207c23 */ /* 0x100fe200080008c2 */
[--C-:B------:R-:W-:Y:S01]  /*62d0*/  FFMA R36, R36, UR7, -R194.reuse ;  /* 0x0000000724247c23 */ /* 0x100fe200080008c2 */
[----:B------:R-:W-:Y:S01]  /*62e0*/  FFMA R37, R37, UR7, -R194 ;  /* 0x0000000725257c23 */ /* 0x000fe200080008c2 */
[--C-:B------:R-:W-:Y:S01]  /*62f0*/  FFMA R39, R39, UR7, -R196.reuse ;  /* 0x0000000727277c23 */ /* 0x100fe200080008c4 */
[----:B------:R-:W-:Y:S01]  /*6300*/  FFMA R38, R38, UR7, -R196 ;  /* 0x0000000726267c23 */ /* 0x000fe200080008c4 */
[----:B------:R-:W-:Y:S01]  /*6310*/  UIMAD UR6, UR6, 0x700, UR15 ;  /* 0x00000700060678a4 */ /* 0x000fe2000f8e020f */
[--C-:B------:R-:W-:Y:S01]  /*6320*/  FFMA R40, R40, UR7, -R194.reuse ;  /* 0x0000000728287c23 */ /* 0x100fe200080008c2 */
[----:B------:R-:W-:Y:S01]  /*6330*/  @!P5 FMUL R24, R24, 0.5 ;  /* 0x3f0000001818d820 */ /* 0x000fe20000400000 */
[----:B------:R-:W-:Y:S01]  /*6340*/  UMOV UR19, 0x80000020 ;  /* 0x8000002000137882 */ /* 0x000fe20000000000 */
[----:B------:R-:W-:Y:S01]  /*6350*/  @!P4 FMUL R25, R25, 0.5 ;  /* 0x3f0000001919c820 */ /* 0x000fe20000400000 */
[----:B------:R-:W-:Y:S01]  /*6360*/  UIADD3 UR8, UR6, 0x100, URZ ;  /* 0x0000010006087890 */ /* 0x000fe2000fffe03f */
[----:B------:R2:W3:Y:S01]  /*6370*/  MUFU.EX2 R188, R24 ;  /* 0x0000001800bc7308 */ /* 0x0004e20000000800 */
[----:B------:R-:W-:Y:S01]  /*6380*/  @!P6 FMUL R190, R190, 0.5 ;  /* 0x3f000000bebee820 */ /* 0x000fe20000400000 */
[----:B------:R-:W-:Y:S01]  /*6390*/  UMOV UR22, UR6 ;  /* 0x0000000600167c82 */ /* 0x000fe20008000000 */
[----:B------:R-:W-:Y:S01]  /*63a0*/  UIADD3 UR10, UR6, 0x200, URZ ;  /* 0x00000200060a7890 */ /* 0x000fe2000fffe03f */
[----:B------:R-:W-:Y:S01]  /*63b0*/  FFMA R41, R41, UR7, -R194 ;  /* 0x0000000729297c23 */ /* 0x000fe200080008c2 */
[----:B------:R-:W-:Y:S01]  /*63c0*/  UIADD3 UR12, UR6, 0x300, URZ ;  /* 0x00000300060c7890 */ /* 0x000fe2000fffe03f */
[----:B------:R-:W-:Y:S01]  /*63d0*/  FFMA R42, R42, UR7, -R196 ;  /* 0x000000072a2a7c23 */ /* 0x000fe200080008c4 */
[----:B------:R-:W-:Y:S01]  /*63e0*/  UIADD3 UR14, UR6, 0x400, URZ ;  /* 0x00000400060e7890 */ /* 0x000fe2000fffe03f */
[----:B-1----:R1:W4:Y:S01]  /*63f0*/  MUFU.EX2 R191, R25 ;  /* 0x0000001900bf7308 */ /* 0x0023220000000800 */
[----:B--2---:R-:W-:Y:S01]  /*6400*/  FFMA R24, R33, UR7, -R194 ;  /* 0x0000000721187c23 */ /* 0x004fe200080008c2 */
[----:B------:R-:W-:Y:S01]  /*6410*/  UIADD3 UR16, UR6, 0x500, URZ ;  /* 0x0000050006107890 */ /* 0x000fe2000fffe03f */
[--C-:B------:R-:W-:Y:S01]  /*6420*/  FFMA R43, R43, UR7, -R196.reuse ;  /* 0x000000072b2b7c23 */ /* 0x100fe200080008c4 */
[----:B------:R-:W-:Y:S01]  /*6430*/  UIADD3 UR18, UR6, 0x600, URZ ;  /* 0x0000060006127890 */ /* 0x000fe2000fffe03f */
[--C-:B------:R-:W-:Y:S01]  /*6440*/  FFMA R46, R46, UR7, -R196.reuse ;  /* 0x000000072e2e7c23 */ /* 0x100fe200080008c4 */
[----:B------:R-:W-:Y:S01]  /*6450*/  UIADD3 UR20, UR6, 0x640, URZ ;  /* 0x0000064006147890 */ /* 0x000fe2000fffe03f */
[--C-:B------:R-:W-:Y:S01]  /*6460*/  FFMA R47, R47, UR7, -R196.reuse ;  /* 0x000000072f2f7c23 */ /* 0x100fe200080008c4 */
[----:B------:R-:W2:Y:S01]  /*6470*/  MUFU.EX2 R29, R190 ;  /* 0x000000be001d7308 */ /* 0x000ea20000000800 */
[----:B---3--:R-:W-:Y:S01]  /*6480*/  @!P5 FMUL R188, R188, R188 ;  /* 0x000000bcbcbcd220 */ /* 0x008fe20000400000 */
[----:B------:R-:W-:Y:S01]  /*6490*/  FSETP.GEU.AND P5, PT, R193, -126, PT ;  /* 0xc2fc0000c100780b */ /* 0x000fe20003fae000 */
[----:B-1----:R-:W-:Y:S01]  /*64a0*/  FFMA R25, R34, UR7, -R196 ;  /* 0x0000000722197c23 */ /* 0x002fe200080008c4 */
[--C-:B------:R-:W-:Y:S01]  /*64b0*/  FFMA R49, R49, UR7, -R194.reuse ;  /* 0x0000000731317c23 */ /* 0x100fe200080008c2 */
[--C-:B------:R-:W-:Y:S01]  /*64c0*/  FFMA R48, R48, UR7, -R194.reuse ;  /* 0x0000000730307c23 */ /* 0x100fe200080008c2 */
[----:B------:R-:W-:Y:S01]  /*64d0*/  FFMA R53, R53, UR7, -R194 ;  /* 0x0000000735357c23 */ /* 0x000fe200080008c2 */
[----:B------:R-:W-:Y:S01]  /*64e0*/  FFMA R50, R50, UR7, -R196 ;  /* 0x0000000732327c23 */ /* 0x000fe200080008c4 */
[----:B------:R-:W-:Y:S01]  /*64f0*/  FFMA R52, R52, UR7, -R194 ;  /* 0x0000000734347c23 */ /* 0x000fe200080008c2 */
[----:B----4-:R-:W-:Y:S01]  /*6500*/  @!P4 FMUL R191, R191, R191 ;  /* 0x000000bfbfbfc220 */ /* 0x010fe20000400000 */
[----:B------:R-:W-:Y:S01]  /*6510*/  FSETP.GEU.AND P4, PT, R26, -126, PT ;  /* 0xc2fc00001a00780b */ /* 0x000fe20003f8e000 */
[--C-:B------:R-:W-:Y:S01]  /*6520*/  FFMA R51, R51, UR7, -R196.reuse ;  /* 0x0000000733337c23 */ /* 0x100fe200080008c4 */
[--C-:B------:R-:W-:Y:S01]  /*6530*/  FFMA R54, R54, UR7, -R196.reuse ;  /* 0x0000000736367c23 */ /* 0x100fe200080008c4 */
[----:B------:R-:W-:Y:S01]  /*6540*/  FFMA R55, R55, UR7, -R196 ;  /* 0x0000000737377c23 */ /* 0x000fe200080008c4 */
[----:B------:R-:W-:Y:S01]  /*6550*/  FFMA R180, R189, R180, R188 ;  /* 0x000000b4bdb47223 */ /* 0x000fe200000000bc */
[----:B------:R-:W-:Y:S01]  /*6560*/  @!P5 FMUL R193, R193, 0.5 ;  /* 0x3f000000c1c1d820 */ /* 0x000fe20000400000 */
[----:B------:R-:W-:Y:S01]  /*6570*/  SEL R6, R6, RZ, P3 ;  /* 0x000000ff06067207 */ /* 0x000fe20001800000 */
[----:B--2---:R-:W-:Y:S01]  /*6580*/  @!P6 FMUL R29, R29, R29 ;  /* 0x0000001d1d1de220 */ /* 0x004fe20000400000 */
[----:B------:R-:W-:Y:S01]  /*6590*/  FSETP.GEU.AND P6, PT, R27, -126, PT ;  /* 0xc2fc00001b00780b */ /* 0x000fe20003fce000 */
[----:B------:R-:W1:Y:S01]  /*65a0*/  MUFU.EX2 R28, R193 ;  /* 0x000000c1001c7308 */ /* 0x000e620000000800 */
[----:B------:R-:W-:Y:S01]  /*65b0*/  FADD R180, R180, R191 ;  /* 0x000000bfb4b47221 */ /* 0x000fe20000000000 */
[----:B------:R-:W-:-:S02]  /*65c0*/  IADD3 R187, R187, 0x1, RZ ;  /* 0x00000001bbbb7810 */ /* 0x000fc40007ffe0ff */
[----:B------:R-:W-:-:S04]  /*65d0*/  @!P4 FMUL R26, R26, 0.5 ;  /* 0x3f0000001a1ac820 */ /* 0x000fc80000400000 */
[----:B------:R2:W3:Y:S04]  /*65e0*/  MUFU.EX2 R195, R26 ;  /* 0x0000001a00c37308 */ /* 0x0004e80000000800 */
[----:B------:R-:W-:-:S04]  /*65f0*/  @!P6 FMUL R27, R27, 0.5 ;  /* 0x3f0000001b1be820 */ /* 0x000fc80000400000 */
[----:B------:R-:W4:Y:S01]  /*6600*/  MUFU.EX2 R192, R27 ;  /* 0x0000001b00c07308 */ /* 0x000f220000000800 */
[----:B-1----:R-:W-:Y:S01]  /*6610*/  @!P5 FMUL R28, R28, R28 ;  /* 0x0000001c1c1cd220 */ /* 0x002fe20000400000 */
[----:B------:R-:W-:-:S04]  /*6620*/  FSETP.GEU.AND P5, PT, R30, -126, PT ;  /* 0xc2fc00001e00780b */ /* 0x000fc80003fae000 */
[----:B--2---:R-:W-:Y:S01]  /*6630*/  F2FP.BF16.F32.PACK_AB R26, R28, R29 ;  /* 0x0000001d1c1a723e */ /* 0x004fe200000010ff */
[----:B------:R-:W-:Y:S01]  /*6640*/  FADD R29, R180, R29 ;  /* 0x0000001db41d7221 */ /* 0x000fe20000000000 */
[----:B---3--:R-:W-:Y:S01]  /*6650*/  @!P4 FMUL R195, R195, R195 ;  /* 0x000000c3c3c3c220 */ /* 0x008fe20000400000 */
[----:B------:R-:W-:Y:S02]  /*6660*/  FSETP.GEU.AND P4, PT, R31, -126, PT ;  /* 0xc2fc00001f00780b */ /* 0x000fe40003f8e000 */
[----:B------:R-:W-:Y:S01]  /*6670*/  FADD R28, R29, R28 ;  /* 0x0000001c1d1c7221 */ /* 0x000fe20000000000 */
[----:B------:R-:W-:-:S03]  /*6680*/  FFMA R179, R186, R179, R195 ;  /* 0x000000b3bab37223 */ /* 0x000fc600000000c3 */
[----:B------:R-:W-:Y:S01]  /*6690*/  @!P5 FMUL R30, R30, 0.5 ;  /* 0x3f0000001e1ed820 */ /* 0x000fe20000400000 */
[----:B----4-:R-:W-:Y:S01]  /*66a0*/  @!P6 FMUL R192, R192, R192 ;  /* 0x000000c0c0c0e220 */ /* 0x010fe20000400000 */
[----:B------:R-:W-:Y:S02]  /*66b0*/  FSETP.GEU.AND P6, PT, R32, -126, PT ;  /* 0xc2fc00002000780b */ /* 0x000fe40003fce000 */
[----:B------:R-:W1:Y:S03]  /*66c0*/  MUFU.EX2 R193, R30 ;  /* 0x0000001e00c17308 */ /* 0x000e660000000800 */
[----:B------:R-:W-:-:S05]  /*66d0*/  @!P4 FMUL R31, R31, 0.5 ;  /* 0x3f0000001f1fc820 */ /* 0x000fca0000400000 */
[----:B------:R-:W2:Y:S03]  /*66e0*/  MUFU.EX2 R190, R31 ;  /* 0x0000001f00be7308 */ /* 0x000ea60000000800 */
[----:B------:R-:W-:-:S05]  /*66f0*/  @!P6 FMUL R32, R32, 0.5 ;  /* 0x3f0000002020e820 */ /* 0x000fca0000400000 */
[----:B------:R-:W3:Y:S01]  /*6700*/  MUFU.EX2 R33, R32 ;  /* 0x0000002000217308 */ /* 0x000ee20000000800 */
[----:B-1----:R-:W-:Y:S01]  /*6710*/  @!P5 FMUL R193, R193, R193 ;  /* 0x000000c1c1c1d220 */ /* 0x002fe20000400000 */
[----:B------:R-:W-:Y:S01]  /*6720*/  FSETP.GEU.AND P5, PT, R24, -126, PT ;  /* 0xc2fc00001800780b */ /* 0x000fe20003fae000 */
[----:B--2---:R-:W-:Y:S01]  /*6730*/  @!P4 FMUL R190, R190, R190 ;  /* 0x000000bebebec220 */ /* 0x004fe20000400000 */
[----:B------:R-:W-:-:S04]  /*6740*/  FSETP.GEU.AND P4, PT, R36, -126, PT ;  /* 0xc2fc00002400780b */ /* 0x000fc80003f8e000 */
[----:B------:R-:W-:-:S07]  /*6750*/  F2FP.BF16.F32.PACK_AB R27, R190, R193 ;  /* 0x000000c1be1b723e */ /* 0x000fce00000010ff */
[----:B------:R-:W-:Y:S01]  /*6760*/  @!P5 FMUL R24, R24, 0.5 ;  /* 0x3f0000001818d820 */ /* 0x000fe20000400000 */
[----:B---3--:R-:W-:Y:S01]  /*6770*/  @!P6 FMUL R33, R33, R33 ;  /* 0x000000212121e220 */ /* 0x008fe20000400000 */
[----:B------:R-:W-:Y:S02]  /*6780*/  FSETP.GEU.AND P6, PT, R37, -126, PT ;  /* 0xc2fc00002500780b */ /* 0x000fe40003fce000 */
[----:B------:R1:W2:Y:S01]  /*6790*/  MUFU.EX2 R30, R24 ;  /* 0x00000018001e7308 */ /* 0x0002a20000000800 */
[----:B------:R-:W-:-:S07]  /*67a0*/  @!P4 FMUL R36, R36, 0.5 ;  /* 0x3f0000002424c820 */ /* 0x000fce0000400000 */
[----:B------:R-:W3:Y:S01]  /*67b0*/  MUFU.EX2 R31, R36 ;  /* 0x00000024001f7308 */ /* 0x000ee20000000800 */
[----:B-1----:R-:W-:Y:S02]  /*67c0*/  FFMA R24, R35, UR7, -R196 ;  /* 0x0000000723187c23 */ /* 0x002fe400080008c4 */
[----:B------:R-:W-:-:S05]  /*67d0*/  @!P6 FMUL R37, R37, 0.5 ;  /* 0x3f0000002525e820 */ /* 0x000fca0000400000 */
[----:B------:R1:W4:Y:S01]  /*67e0*/  MUFU.EX2 R32, R37 ;  /* 0x0000002500207308 */ /* 0x0003220000000800 */
[----:B--2---:R-:W-:Y:S01]  /*67f0*/  @!P5 FMUL R30, R30, R30 ;  /* 0x0000001e1e1ed220 */ /* 0x004fe20000400000 */
[----:B------:R-:W-:Y:S01]  /*6800*/  FSETP.GEU.AND P5, PT, R25, -126, PT ;  /* 0xc2fc00001900780b */ /* 0x000fe20003fae000 */
[----:B---3--:R-:W-:Y:S01]  /*6810*/  @!P4 FMUL R31, R31, R31 ;  /* 0x0000001f1f1fc220 */ /* 0x008fe20000400000 */
[----:B------:R-:W-:Y:S01]  /*6820*/  FSETP.GEU.AND P4, PT, R24, -126, PT ;  /* 0xc2fc00001800780b */ /* 0x000fe20003f8e000 */
[----:B-1----:R-:W-:-:S10]  /*6830*/  FFMA R37, R45, UR7, -R194 ;  /* 0x000000072d257c23 */ /* 0x002fd400080008c2 */
[----:B------:R-:W-:Y:S01]  /*6840*/  @!P5 FMUL R25, R25, 0.5 ;  /* 0x3f0000001919d820 */ /* 0x000fe20000400000 */
[----:B----4-:R-:W-:Y:S01]  /*6850*/  @!P6 FMUL R32, R32, R32 ;  /* 0x000000202020e220 */ /* 0x010fe20000400000 */
[----:B------:R-:W-:Y:S02]  /*6860*/  FSETP.GEU.AND P6, PT, R38, -126, PT ;  /* 0xc2fc00002600780b */ /* 0x000fe40003fce000 */
[----:B------:R1:W2:Y:S01]  /*6870*/  MUFU.EX2 R197, R25 ;  /* 0x0000001900c57308 */ /* 0x0002a20000000800 */
[----:B------:R-:W-:-:S07]  /*6880*/  @!P4 FMUL R24, R24, 0.5 ;  /* 0x3f0000001818c820 */ /* 0x000fce0000400000 */
[----:B------:R3:W4:Y:S01]  /*6890*/  MUFU.EX2 R34, R24 ;  /* 0x0000001800227308 */ /* 0x0007220000000800 */
[----:B-1----:R-:W-:Y:S01]  /*68a0*/  F2FP.BF16.F32.PACK_AB R25, R192, R195 ;  /* 0x000000c3c019723e */ /* 0x002fe200000010ff */
[----:B------:R-:W-:Y:S01]  /*68b0*/  FADD R192, R179, R192 ;  /* 0x000000c0b3c07221 */ /* 0x000fe20000000000 */
[----:B------:R-:W-:-:S03]  /*68c0*/  @!P6 FMUL R38, R38, 0.5 ;  /* 0x3f0000002626e820 */ /* 0x000fc60000400000 */
[----:B------:R-:W-:Y:S02]  /*68d0*/  FADD R193, R192, R193 ;  /* 0x000000c1c0c17221 */ /* 0x000fe40000000000 */
[----:B------:R-:W1:Y:S01]  /*68e0*/  MUFU.EX2 R35, R38 ;  /* 0x0000002600237308 */ /* 0x000e620000000800 */
[----:B--2---:R-:W-:Y:S01]  /*68f0*/  @!P5 FMUL R197, R197, R197 ;  /* 0x000000c5c5c5d220 */ /* 0x004fe20000400000 */
[----:B------:R-:W-:Y:S01]  /*6900*/  FSETP.GEU.AND P5, PT, R39, -126, PT ;  /* 0xc2fc00002700780b */ /* 0x000fe20003fae000 */
[----:B---3--:R-:W-:Y:S01]  /*6910*/  FFMA R24, R44, UR7, -R194 ;  /* 0x000000072c187c23 */ /* 0x008fe200080008c2 */
[----:B------:R-:W-:Y:S01]  /*6920*/  UMOV UR7, 0x80000020 ;  /* 0x8000002000077882 */ /* 0x000fe20000000000 */
[----:B------:R-:W-:Y:S01]  /*6930*/  FADD R193, R193, R190 ;  /* 0x000000bec1c17221 */ /* 0x000fe20000000000 */
[----:B----4-:R-:W-:Y:S01]  /*6940*/  @!P4 FMUL R34, R34, R34 ;  /* 0x000000222222c220 */ /* 0x010fe20000400000 */
[----:B------:R-:W-:Y:S02]  /*6950*/  FSETP.GEU.AND P4, PT, R40, -126, PT ;  /* 0xc2fc00002800780b */ /* 0x000fe40003f8e000 */
[----:B------:R-:W-:-:S06]  /*6960*/  FADD R193, R193, R197 ;  /* 0x000000c5c1c17221 */ /* 0x000fcc0000000000 */
[----:B------:R-:W-:Y:S01]  /*6970*/  @!P5 FMUL R39, R39, 0.5 ;  /* 0x3f0000002727d820 */ /* 0x000fe20000400000 */
[----:B-1----:R-:W-:Y:S01]  /*6980*/  @!P6 FMUL R35, R35, R35 ;  /* 0x000000232323e220 */ /* 0x002fe20000400000 */
[----:B------:R-:W-:Y:S02]  /*6990*/  FSETP.GEU.AND P6, PT, R41, -126, PT ;  /* 0xc2fc00002900780b */ /* 0x000fe40003fce000 */
[----:B------:R-:W1:Y:S01]  /*69a0*/  MUFU.EX2 R36, R39 ;  /* 0x0000002700247308 */ /* 0x000e620000000800 */
[----:B------:R-:W-:-:S07]  /*69b0*/  @!P4 FMUL R40, R40, 0.5 ;  /* 0x3f0000002828c820 */ /* 0x000fce0000400000 */
[----:B------:R-:W2:Y:S03]  /*69c0*/  MUFU.EX2 R198, R40 ;  /* 0x0000002800c67308 */ /* 0x000ea60000000800 */
[----:B------:R-:W-:-:S05]  /*69d0*/  @!P6 FMUL R41, R41, 0.5 ;  /* 0x3f0000002929e820 */ /* 0x000fca0000400000 */
[----:B------:R-:W3:Y:S01]  /*69e0*/  MUFU.EX2 R44, R41 ;  /* 0x00000029002c7308 */ /* 0x000ee20000000800 */
[----:B-1----:R-:W-:Y:S01]  /*69f0*/  @!P5 FMUL R36, R36, R36 ;  /* 0x000000242424d220 */ /* 0x002fe20000400000 */
[----:B------:R-:W-:Y:S01]  /*6a00*/  FSETP.GEU.AND P5, PT, R24, -126, PT ;  /* 0xc2fc00001800780b */ /* 0x000fe20003fae000 */
[----:B--2---:R-:W-:Y:S01]  /*6a10*/  @!P4 FMUL R198, R198, R198 ;  /* 0x000000c6c6c6c220 */ /* 0x004fe20000400000 */
[----:B------:R-:W-:-:S11]  /*6a20*/  FSETP.GEU.AND P4, PT, R37, -126, PT ;  /* 0xc2fc00002500780b */ /* 0x000fd60003f8e000 */
[----:B------:R-:W-:Y:S01]  /*6a30*/  @!P5 FMUL R24, R24, 0.5 ;  /* 0x3f0000001818d820 */ /* 0x000fe20000400000 */
[----:B---3--:R-:W-:Y:S01]  /*6a40*/  @!P6 FMUL R44, R44, R44 ;  /* 0x0000002c2c2ce220 */ /* 0x008fe20000400000 */
[----:B------:R-:W-:Y:S02]  /*6a50*/  FSETP.GEU.AND P6, PT, R42, -126, PT ;  /* 0xc2fc00002a00780b */ /* 0x000fe40003fce000 */
[----:B------:R1:W2:Y:S01]  /*6a60*/  MUFU.EX2 R38, R24 ;  /* 0x0000001800267308 */ /* 0x0002a20000000800 */
[----:B------:R-:W-:Y:S01]  /*6a70*/  @!P4 FMUL R37, R37, 0.5 ;  /* 0x3f0000002525c820 */ /* 0x000fe20000400000 */
[----:B-1----:R-:W-:-:S06]  /*6a80*/  F2FP.BF16.F32.PACK_AB R24, R191, R188 ;  /* 0x000000bcbf18723e */ /* 0x002fcc00000010ff */
[----:B------:R-:W1:Y:S03]  /*6a90*/  MUFU.EX2 R37, R37 ;  /* 0x0000002500257308 */ /* 0x000e660000000800 */
[----:B------:R-:W-:Y:S01]  /*6aa0*/  @!P6 FMUL R42, R42, 0.5 ;  /* 0x3f0000002a2ae820 */ /* 0x000fe20000400000 */
[----:B------:R-:W-:Y:S01]  /*6ab0*/  WARPGROUP.ARRIVE ;  /* 0x00000000000079c5 */ /* 0x000fe20000000000 */
[----:B--2---:R-:W-:-:S04]  /*6ac0*/  @!P5 FMUL R38, R38, R38 ;  /* 0x000000262626d220 */ /* 0x004fc80000400000 */
[----:B------:R-:W2:Y:S01]  /*6ad0*/  MUFU.EX2 R42, R42 ;  /* 0x0000002a002a7308 */ /* 0x000ea20000000800 */
[----:B------:R-:W-:Y:S01]  /*6ae0*/  HGMMA.64x32x16.F32.BF16 R152, R24, gdesc[UR20].tnspB, R152, gsb0 ;  /* 0x4060001418987df0 */ /* 0x000fe20008001898 */
[----:B------:R-:W-:Y:S01]  /*6af0*/  UMOV UR22, UR8 ;  /* 0x0000000800167c82 */ /* 0x000fe20008000000 */
[----:B------:R-:W-:Y:S01]  /*6b00*/  UMOV UR23, 0x80000020 ;  /* 0x8000002000177882 */ /* 0x000fe20000000000 */
[----:B------:R-:W-:Y:S01]  /*6b10*/  UIADD3 UR8, UR6, 0x40, URZ ;  /* 0x0000004006087890 */ /* 0x000fe2000fffe03f */
[----:B------:R-:W-:Y:S01]  /*6b20*/  FSETP.GEU.AND P5, PT, R43, -126, PT ;  /* 0xc2fc00002b00780b */ /* 0x000fe20003fae000 */
[----:B-1----:R-:W-:Y:S01]  /*6b30*/  @!P4 FMUL R37, R37, R37 ;  /* 0x000000252525c220 */ /* 0x002fe20000400000 */
[----:B------:R-:W-:Y:S01]  /*6b40*/  FSETP.GEU.AND P4, PT, R46, -126, PT ;  /* 0xc2fc00002e00780b */ /* 0x000fe20003f8e000 */
[----:B--2---:R-:W-:Y:S01]  /*6b50*/  @!P6 FMUL R42, R42, R42 ;  /* 0x0000002a2a2ae220 */ /* 0x004fe20000400000 */
[----:B------:R-:W-:-:S09]  /*6b60*/  FSETP.GEU.AND P6, PT, R47, -126, PT ;  /* 0xc2fc00002f00780b */ /* 0x000fd20003fce000 */
[----:B------:R-:W-:Y:S02]  /*6b70*/  @!P5 FMUL R43, R43, 0.5 ;  /* 0x3f0000002b2bd820 */ /* 0x000fe40000400000 */
[----:B------:R-:W-:-:S04]  /*6b80*/  @!P4 FMUL R46, R46, 0.5 ;  /* 0x3f0000002e2ec820 */ /* 0x000fc80000400000 */
[----:B------:R-:W1:Y:S01]  /*6b90*/  MUFU.EX2 R43, R43 ;  /* 0x0000002b002b7308 */ /* 0x000e620000000800 */
[----:B------:R-:W-:-:S07]  /*6ba0*/  @!P6 FMUL R47, R47, 0.5 ;  /* 0x3f0000002f2fe820 */ /* 0x000fce0000400000 */
[----:B------:R-:W2:Y:S08]  /*6bb0*/  MUFU.EX2 R46, R46 ;  /* 0x0000002e002e7308 */ /* 0x000eb00000000800 */
[----:B------:R-:W3:Y:S01]  /*6bc0*/  MUFU.EX2 R47, R47 ;  /* 0x0000002f002f7308 */ /* 0x000ee20000000800 */
[----:B-1----:R-:W-:Y:S01]  /*6bd0*/  @!P5 FMUL R43, R43, R43 ;  /* 0x0000002b2b2bd220 */ /* 0x002fe20000400000 */
[----:B------:R-:W-:Y:S01]  /*6be0*/  FSETP.GEU.AND P5, PT, R48, -126, PT ;  /* 0xc2fc00003000780b */ /* 0x000fe20003fae000 */
[----:B--2---:R-:W-:Y:S01]  /*6bf0*/  @!P4 FMUL R46, R46, R46 ;  /* 0x0000002e2e2ec220 */ /* 0x004fe20000400000 */
[----:B------:R-:W-:-:S02]  /*6c00*/  WARPGROUP.DEPBAR.LE gsb0, 0x0 ;  /* 0x00008000000079c5 */ /* 0x000fc40000010000 */
[----:B------:R-:W-:Y:S01]  /*6c10*/  WARPGROUP.ARRIVE ;  /* 0x00000000000079c5 */ /* 0x000fe20000000000 */
[----:B------:R-:W-:-:S08]  /*6c20*/  FSETP.GEU.AND P4, PT, R49, -126, PT ;  /* 0xc2fc00003100780b */ /* 0x000fd00003f8e000 */
[----:B------:R-:W-:Y:S01]  /*6c30*/  @!P5 FMUL R48, R48, 0.5 ;  /* 0x3f0000003030d820 */ /* 0x000fe20000400000 */
[----:B---3--:R-:W-:Y:S01]  /*6c40*/  @!P6 FMUL R47, R47, R47 ;  /* 0x0000002f2f2fe220 */ /* 0x008fe20000400000 */
[----:B------:R-:W-:Y:S01]  /*6c50*/  HGMMA.64x32x16.F32.BF16 R136, R24, gdesc[UR20].tnspB, R136, gsb0 ;  /* 0x4060001418887df0 */ /* 0x000fe20008001888 */
[----:B------:R-:W-:Y:S01]  /*6c60*/  UMOV UR22, UR8 ;  /* 0x0000000800167c82 */ /* 0x000fe20008000000 */
[----:B------:R-:W-:Y:S01]  /*6c70*/  UMOV UR23, 0x80000020 ;  /* 0x8000002000177882 */ /* 0x000fe20000000000 */
[----:B------:R-:W-:Y:S01]  /*6c80*/  UIADD3 UR8, UR6, 0x80, URZ ;  /* 0x0000008006087890 */ /* 0x000fe2000fffe03f */
[----:B------:R-:W1:Y:S01]  /*6c90*/  MUFU.EX2 R39, R48 ;  /* 0x0000003000277308 */ /* 0x000e620000000800 */
[----:B------:R-:W-:Y:S01]  /*6ca0*/  FSETP.GEU.AND P6, PT, R53, -126, PT ;  /* 0xc2fc00003500780b */ /* 0x000fe20003fce000 */
[----:B------:R-:W-:-:S06]  /*6cb0*/  @!P4 FMUL R49, R49, 0.5 ;  /* 0x3f0000003131c820 */ /* 0x000fcc0000400000 */
[----:B------:R-:W2:Y:S06]  /*6cc0*/  MUFU.EX2 R49, R49 ;  /* 0x0000003100317308 */ /* 0x000eac0000000800 */
[----:B------:R-:W-:Y:S01]  /*6cd0*/  @!P6 FMUL R53, R53, 0.5 ;  /* 0x3f0000003535e820 */ /* 0x000fe20000400000 */
[----:B-1----:R-:W-:Y:S01]  /*6ce0*/  @!P5 FMUL R39, R39, R39 ;  /* 0x000000272727d220 */ /* 0x002fe20000400000 */
[----:B------:R-:W-:-:S04]  /*6cf0*/  FSETP.GEU.AND P5, PT, R52, -126, PT ;  /* 0xc2fc00003400780b */ /* 0x000fc80003fae000 */
[----:B------:R-:W1:Y:S01]  /*6d00*/  MUFU.EX2 R53, R53 ;  /* 0x0000003500357308 */ /* 0x000e620000000800 */
[----:B--2---:R-:W-:Y:S01]  /*6d10*/  @!P4 FMUL R49, R49, R49 ;  /* 0x000000313131c220 */ /* 0x004fe20000400000 */
[----:B------:R-:W-:-:S07]  /*6d20*/  FSETP.GEU.AND P4, PT, R50, -126, PT ;  /* 0xc2fc00003200780b */ /* 0x000fce0003f8e000 */
[----:B------:R-:W-:-:S04]  /*6d30*/  @!P5 FMUL R52, R52, 0.5 ;  /* 0x3f0000003434d820 */ /* 0x000fc80000400000 */
[----:B------:R-:W2:Y:S01]  /*6d40*/  MUFU.EX2 R41, R52 ;  /* 0x0000003400297308 */ /* 0x000ea20000000800 */
[----:B-1----:R-:W-:Y:S01]  /*6d50*/  @!P6 FMUL R53, R53, R53 ;  /* 0x000000353535e220 */ /* 0x002fe20000400000 */
[----:B------:R-:W-:Y:S01]  /*6d60*/  FSETP.GEU.AND P6, PT, R51, -126, PT ;  /* 0xc2fc00003300780b */ /* 0x000fe20003fce000 */
[----:B------:R-:W-:Y:S01]  /*6d70*/  @!P4 FMUL R50, R50, 0.5 ;  /* 0x3f0000003232c820 */ /* 0x000fe20000400000 */
[----:B------:R-:W-:Y:S02]  /*6d80*/  WARPGROUP.DEPBAR.LE gsb0, 0x0 ;  /* 0x00008000000079c5 */ /* 0x000fe40000010000 */
[----:B------:R-:W-:-:S03]  /*6d90*/  WARPGROUP.ARRIVE ;  /* 0x00000000000079c5 */ /* 0x000fc60000000000 */
[----:B------:R-:W1:Y:S06]  /*6da0*/  MUFU.EX2 R50, R50 ;  /* 0x0000003200327308 */ /* 0x000e6c0000000800 */
[----:B------:R-:W-:Y:S01]  /*6db0*/  @!P6 FMUL R51, R51, 0.5 ;  /* 0x3f0000003333e820 */ /* 0x000fe20000400000 */
[----:B--2---:R-:W-:Y:S01]  /*6dc0*/  @!P5 FMUL R41, R41, R41 ;  /* 0x000000292929d220 */ /* 0x004fe20000400000 */
[----:B------:R-:W-:Y:S01]  /*6dd0*/  FSETP.GEU.AND P5, PT, R55, -126, PT ;  /* 0xc2fc00003700780b */ /* 0x000fe20003fae000 */
[----:B------:R-:W-:Y:S01]  /*6de0*/  HGMMA.64x32x16.F32.BF16 R120, R24, gdesc[UR8].tnspB, R120, gsb0 ;  /* 0x4060000818787df0 */ /* 0x000fe20008001878 */
[----:B------:R-:W-:Y:S01]  /*6df0*/  UMOV UR10, UR12 ;  /* 0x0000000c000a7c82 */ /* 0x000fe20008000000 */
[----:B------:R-:W-:Y:S01]  /*6e00*/  UMOV UR11, 0x80000020 ;  /* 0x80000020000b7882 */ /* 0x000fe20000000000 */
[----:B------:R-:W-:Y:S01]  /*6e10*/  UIADD3 UR12, UR6, 0x240, URZ ;  /* 0x00000240060c7890 */ /* 0x000fe2000fffe03f */
[----:B------:R-:W2:Y:S01]  /*6e20*/  MUFU.EX2 R51, R51 ;  /* 0x0000003300337308 */ /* 0x000ea20000000800 */
[----:B-1----:R-:W-:Y:S01]  /*6e30*/  @!P4 FMUL R50, R50, R50 ;  /* 0x000000323232c220 */ /* 0x002fe20000400000 */
[----:B------:R-:W-:-:S06]  /*6e40*/  FSETP.GEU.AND P4, PT, R54, -126, PT ;  /* 0xc2fc00003600780b */ /* 0x000fcc0003f8e000 */
[----:B------:R-:W-:-:S06]  /*6e50*/  @!P5 FMUL R55, R55, 0.5 ;  /* 0x3f0000003737d820 */ /* 0x000fcc0000400000 */
[----:B------:R-:W1:Y:S01]  /*6e60*/  MUFU.EX2 R55, R55 ;  /* 0x0000003700377308 */ /* 0x000e620000000800 */
[----:B--2---:R-:W-:Y:S01]  /*6e70*/  @!P6 FMUL R51, R51, R51 ;  /* 0x000000333333e220 */ /* 0x004fe20000400000 */
[----:B------:R-:W-:-:S06]  /*6e80*/  @!P4 FMUL R54, R54, 0.5 ;  /* 0x3f0000003636c820 */ /* 0x000fcc0000400000 */
[----:B------:R-:W2:Y:S01]  /*6e90*/  MUFU.EX2 R54, R54 ;  /* 0x0000003600367308 */ /* 0x000ea20000000800 */
[----:B-1----:R-:W-:Y:S01]  /*6ea0*/  @!P5 FMUL R55, R55, R55 ;  /* 0x000000373737d220 */ /* 0x002fe20000400000 */
[----:B--2---:R-:W-:Y:S01]  /*6eb0*/  @!P4 FMUL R54, R54, R54 ;  /* 0x000000363636c220 */ /* 0x004fe20000400000 */
[----:B------:R-:W-:Y:S02]  /*6ec0*/  WARPGROUP.DEPBAR.LE gsb0, 0x0 ;  /* 0x00008000000079c5 */ /* 0x000fe40000010000 */
[----:B------:R-:W-:Y:S01]  /*6ed0*/  WARPGROUP.ARRIVE ;  /* 0x00000000000079c5 */ /* 0x000fe20000000000 */
[----:B------:R-:W-:-:S04]  /*6ee0*/  ISETP.NE.AND P4, PT, R187, 0x4, PT ;  /* 0x00000004bb00780c */ /* 0x000fc80003f85270 */
[----:B------:R-:W-:Y:S01]  /*6ef0*/  SEL R187, R187, RZ, P4 ;  /* 0x000000ffbbbb7207 */ /* 0x000fe20002000000 */
[----:B------:R-:W-:Y:S01]  /*6f00*/  HGMMA.64x32x16.F32.BF16 R104, R24, gdesc[UR8].tnspB, R104, gsb0 ;  /* 0x4060000818687df0 */ /* 0x000fe20008001868 */
[----:B------:R-:W-:Y:S01]  /*6f10*/  UMOV UR10, UR14 ;  /* 0x0000000e000a7c82 */ /* 0x000fe20008000000 */
[----:B------:R-:W-:Y:S01]  /*6f20*/  UMOV UR11, 0x80000020 ;  /* 0x80000020000b7882 */ /* 0x000fe20000000000 */
[----:B------:R-:W-:Y:S01]  /*6f30*/  UIADD3 UR14, UR6, 0x340, URZ ;  /* 0x00000340060e7890 */ /* 0x000fe2000fffe03f */
        /* <DEDUP_REMOVED lines=17> */
[----:B------:R-:W-:Y:S01]  /*7050*/  F2FP.BF16.F32.PACK_AB R24, R30, R33 ;  /* 0x000000211e18723e */ /* 0x000fe200000010ff */
[----:B------:R-:W-:Y:S01]  /*7060*/  FADD R33, R28, R33 ;  /* 0x000000211c217221 */ /* 0x000fe20000000000 */
[----:B------:R-:W-:Y:S02]  /*7070*/  F2FP.BF16.F32.PACK_AB R26, R32, R31 ;  /* 0x0000001f201a723e */ /* 0x000fe400000010ff */
[----:B------:R-:W-:Y:S01]  /*7080*/  F2FP.BF16.F32.PACK_AB R25, R34, R197 ;  /* 0x000000c52219723e */ /* 0x000fe200000010ff */
[----:B------:R-:W-:Y:S01]  /*7090*/  FADD R30, R33, R30 ;  /* 0x0000001e211e7221 */ /* 0x000fe20000000000 */
[----:B------:R-:W-:Y:S01]  /*70a0*/  F2FP.BF16.F32.PACK_AB R27, R36, R35 ;  /* 0x00000023241b723e */ /* 0x000fe200000010ff */
[----:B------:R-:W-:-:S02]  /*70b0*/  FADD R34, R193, R34 ;  /* 0x00000022c1227221 */ /* 0x000fc40000000000 */
[----:B------:R-:W-:Y:S01]  /*70c0*/  FADD R31, R30, R31 ;  /* 0x0000001f1e1f7221 */ /* 0x000fe20000000000 */
[----:B------:R-:W-:Y:S01]  /*70d0*/  WARPGROUP.ARRIVE ;  /* 0x00000000000079c5 */ /* 0x000fe20000000000 */
[----:B------:R-:W-:Y:S02]  /*70e0*/  FADD R35, R34, R35 ;  /* 0x0000002322237221 */ /* 0x000fe40000000000 */
[----:B------:R-:W-:Y:S02]  /*70f0*/  FADD R31, R31, R32 ;  /* 0x000000201f1f7221 */ /* 0x000fe40000000000 */
[----:B------:R-:W-:Y:S01]  /*7100*/  FADD R35, R35, R36 ;  /* 0x0000002423237221 */ /* 0x000fe20000000000 */
[----:B------:R-:W-:Y:S01]  /*7110*/  HGMMA.64x32x16.F32.BF16 R152, R24, gdesc[UR20].tnspB, R152, gsb0 ;  /* 0x4060001418987df0 */ /* 0x000fe20008001898 */
[----:B------:R-:W-:Y:S01]  /*7120*/  UMOV UR22, UR8 ;  /* 0x0000000800167c82 */ /* 0x000fe20008000000 */
[----:B------:R-:W-:Y:S01]  /*7130*/  UMOV UR23, 0x80000020 ;  /* 0x8000002000177882 */ /* 0x000fe20000000000 */
[----:B------:R-:W-:Y:S01]  /*7140*/  UIADD3 UR8, UR6, 0xc0, URZ ;  /* 0x000000c006087890 */ /* 0x000fe2000fffe03f */
[----:B------:R-:W-:Y:S01]  /*7150*/  FADD R31, R31, R198 ;  /* 0x000000c61f1f7221 */ /* 0x000fe20000000000 */
[----:B------:R-:W-:-:S03]  /*7160*/  FADD R35, R35, R42 ;  /* 0x0000002a23237221 */ /* 0x000fc60000000000 */
[----:B------:R-:W-:Y:S01]  /*7170*/  FADD R31, R31, R44 ;  /* 0x0000002c1f1f7221 */ /* 0x000fe20000000000 */
[----:B------:R-:W-:-:S04]  /*7180*/  FADD R35, R35, R43 ;  /* 0x0000002b23237221 */ /* 0x000fc80000000000 */
[----:B------:R-:W-:-:S04]  /*7190*/  FADD R35, R35, R46 ;  /* 0x0000002e23237221 */ /* 0x000fc80000000000 */
[----:B------:R-:W-:-:S04]  /*71a0*/  FADD R35, R35, R47 ;  /* 0x0000002f23237221 */ /* 0x000fc80000000000 */
[----:B------:R-:W-:-:S04]  /*71b0*/  FADD R35, R35, R50 ;  /* 0x0000003223237221 */ /* 0x000fc80000000000 */
[----:B------:R-:W-:-:S04]  /*71c0*/  FADD R35, R35, R51 ;  /* 0x0000003323237221 */ /* 0x000fc80000000000 */
[----:B------:R-:W-:-:S04]  /*71d0*/  FADD R35, R35, R54 ;  /* 0x0000003623237221 */ /* 0x000fc80000000000 */
[----:B------:R-:W-:Y:S01]  /*71e0*/  FADD R179, R35, R55 ;  /* 0x0000003723b37221 */ /* 0x000fe20000000000 */
        /* <DEDUP_REMOVED lines=35> */
[----:B------:R-:W-:Y:S02]  /*7420*/  F2FP.BF16.F32.PACK_AB R24, R44, R198 ;  /* 0x000000c62c18723e */ /* 0x000fe400000010ff */
[----:B------:R-:W-:Y:S01]  /*7430*/  F2FP.BF16.F32.PACK_AB R26, R37, R38 ;  /* 0x00000026251a723e */ /* 0x000fe200000010ff */
[----:B------:R-:W-:Y:S01]  /*7440*/  FADD R38, R31, R38 ;  /* 0x000000261f267221 */ /* 0x000fe20000000000 */
[----:B------:R-:W-:Y:S02]  /*7450*/  F2FP.BF16.F32.PACK_AB R25, R43, R42 ;  /* 0x0000002a2b19723e */ /* 0x000fe400000010ff */
[----:B------:R-:W-:Y:S01]  /*7460*/  F2FP.BF16.F32.PACK_AB R27, R47, R46 ;  /* 0x0000002e2f1b723e */ /* 0x000fe200000010ff */
[----:B------:R-:W-:-:S03]  /*7470*/  FADD R38, R38, R37 ;  /* 0x0000002526267221 */ /* 0x000fc60000000000 */
[----:B------:R-:W-:Y:S01]  /*7480*/  WARPGROUP.ARRIVE ;  /* 0x00000000000079c5 */ /* 0x000fe20000000000 */
[----:B------:R-:W-:-:S04]  /*7490*/  FADD R38, R38, R39 ;  /* 0x0000002726267221 */ /* 0x000fc80000000000 */
[----:B------:R-:W-:Y:S01]  /*74a0*/  FADD R38, R38, R49 ;  /* 0x0000003126267221 */ /* 0x000fe20000000000 */
[----:B------:R-:W-:Y:S01]  /*74b0*/  HGMMA.64x32x16.F32.BF16 R152, R24, gdesc[UR20].tnspB, R152, gsb0 ;  /* 0x4060001418987df0 */ /* 0x000fe20008001898 */
[----:B------:R-:W-:Y:S01]  /*74c0*/  UMOV UR22, UR14 ;  /* 0x0000000e00167c82 */ /* 0x000fe20008000000 */
[----:B------:R-:W-:Y:S01]  /*74d0*/  UMOV UR23, 0x80000020 ;  /* 0x8000002000177882 */ /* 0x000fe20000000000 */
        /* <DEDUP_REMOVED lines=33> */
[----:B------:R-:W-:Y:S02]  /*76f0*/  F2FP.BF16.F32.PACK_AB R24, R49, R39 ;  /* 0x000000273118723e */ /* 0x000fe400000010ff */
[----:B------:R-:W-:Y:S02]  /*7700*/  F2FP.BF16.F32.PACK_AB R26, R53, R41 ;  /* 0x00000029351a723e */ /* 0x000fe400000010ff */
[----:B------:R-:W-:Y:S02]  /*7710*/  F2FP.BF16.F32.PACK_AB R25, R51, R50 ;  /* 0x000000323319723e */ /* 0x000fe400000010ff */
[----:B------:R-:W-:-:S04]  /*7720*/  F2FP.BF16.F32.PACK_AB R27, R55, R54 ;  /* 0x00000036371b723e */ /* 0x000fc800000010ff */
        /* <DEDUP_REMOVED lines=31> */
[C---:B------:R-:W-:Y:S01]  /*7920*/  LEA R24, R6.reuse, R183, 0x3 ;  /* 0x000000b706187211 */ /* 0x040fe200078e18ff */
[----:B------:R-:W-:-:S03]  /*7930*/  VIADD R6, R6, 0x1 ;  /* 0x0000000106067836 */ /* 0x000fc60000000000 */
[----:B------:R-:W-:Y:S02]  /*7940*/  PRMT R24, RZ, 0x654, R24 ;  /* 0x00000654ff187816 */ /* 0x000fe40000000018 */
[C---:B------:R-:W-:Y:S02]  /*7950*/  ISETP.NE.AND P3, PT, R6.reuse, 0x4, PT ;  /* 0x000000040600780c */ /* 0x040fe40003f65270 */
[----:B------:R1:W-:Y:S02]  /*7960*/  SYNCS.ARRIVE.TRANS64.RED.A1T0 RZ, [R24+URZ], RZ ;  /* 0x000000ff18ff79a7 */ /* 0x0003e4000810043f */
[----:B------:R-:W-:Y:S02]  /*7970*/  SEL R6, R6, RZ, P3 ;  /* 0x000000ff06067207 */ /* 0x000fe40001800000 */
[----:B-1----:R-:W-:-:S04]  /*7980*/  SEL R24, RZ, 0x1, P4 ;  /* 0x00000001ff187807 */ /* 0x002fc80002000000 */
[----:B------:R-:W-:Y:S01]  /*7990*/  LOP3.LUT R3, R3, R24, RZ, 0x3c, !PT ;  /* 0x0000001803037212 */ /* 0x000fe200078e3cff */
[----:B------:R-:W-:Y:S06]  /*79a0*/  @P2 BRA `(.L_x_31) ;  /* 0x0000000400202947 */ /* 0x000fec0003800000 */
[----:B------:R-:W-:Y:S01]  /*79b0*/  ISETP.LT.OR P2, PT, R7, 0x1, !P0 ;  /* 0x000000010700780c */ /* 0x000fe20004741670 */
[----:B------:R-:W-:-:S12]  /*79c0*/  BSSY B0, `(.L_x_32) ;  /* 0x0000045000007945 */ /* 0x000fd80003800000 */
[----:B------:R-:W-:Y:S05]  /*79d0*/  @P2 BRA `(.L_x_33) ;  /* 0x00000004000c2947 */ /* 0x000fea0003800000 */
[----:B------:R-:W-:Y:S02]  /*79e0*/  ISETP.NE.AND P3, PT, R176, RZ, PT ;  /* 0x000000ffb000720c */ /* 0x000fe40003f65270 */
[----:B------:R-:W-:Y:S02]  /*79f0*/  LEA R24, R5, R16, 0x3 ;  /* 0x0000001005187211 */ /* 0x000fe400078e18ff */
[----:B------:R-:W-:-:S09]  /*7a00*/  SHF.L.U32 R25, R4, 0x1f, RZ ;  /* 0x0000001f04197819 */ /* 0x000fd200000006ff */
.L_x_34:
[----:B-1----:R1:W2:Y:S02]  /*7a10*/  SYNCS.PHASECHK.TRANS64.TRYWAIT P2, [R24+URZ+0x23020], R25 ;  /* 0x02302019180075a7 */ /* 0x0022a4000804017f */
[----:B--2---:R-:W-:Y:S05]  /*7a20*/  @!P2 NANOSLEEP.SYNCS 0x989680 ;  /* 0x009896800000a95d */ /* 0x004fea0003900000 */
[----:B------:R-:W2:Y:S02]  /*7a30*/  @!P2 SYNCS.PHASECHK.TRANS64 P2, [R24+URZ+0x23020], R25 ;  /* 0x023020191800a5a7 */ /* 0x000ea4000804007f */
[----:B--2---:R-:W-:Y:S05]  /*7a40*/  @!P2 BRA `(.L_x_34) ;  /* 0xfffffffc00f0a947 */ /* 0x004fea000383ffff */
[----:B------:R-:W-:Y:S05]  /*7a50*/  @P3 BRA `(.L_x_35) ;  /* 0x0000000000143947 */ /* 0x000fea0003800000 */
[----:B------:R-:W-:Y:S02]  /*7a60*/  LOP3.LUT P2, RZ, R17, 0x1f, RZ, 0xc0, !PT ;  /* 0x0000001f11ff7812 */ /* 0x000fe4000784c0ff */
[----:B-1----:R-:W-:-:S04]  /*7a70*/  MOV R25, 0x7000 ;  /* 0x0000700000197802 */ /* 0x002fc80000000f00 */
[----:B------:R2:W-:Y:S07]  /*7a80*/  SYNCS.ARRIVE.TRANS64 RZ, [R24+URZ+0x23000], R25 ;  /* 0x0230001918ff79a7 */ /* 0x0005ee000800003f */
[----:B------:R-:W-:Y:S05]  /*7a90*/  @!P2 BRA `(.L_x_35) ;  /* 0x000000000004a947 */ /* 0x000fea0003800000 */
[----:B------:R-:W-:Y:S01]  /*7aa0*/  BPT.TRAP 0x1 ;  /* 0x000000040000795c */ /* 0x000fe20000300000 */
.L_x_35:
[----:B-12---:R-:W-:Y:S01]  /*7ab0*/  IMAD R25, R5, 0x7000, R16 ;  /* 0x0000700005197824 */ /* 0x006fe200078e0210 */
[----:B------:R-:W-:Y:S01]  /*7ac0*/  R2UR UR51, R178 ;  /* 0x00000000b23372ca */ /* 0x000fe200000e0000 */
[----:B------:R-:W-:Y:S01]  /*7ad0*/  UIADD3 UR6, UP0, UR38, 0x2f0, URZ ;  /* 0x000002f026067890 */ /* 0x000fe2000ff1e03f */
[----:B------:R-:W-:Y:S01]  /*7ae0*/  R2UR UR49, R24 ;  /* 0x00000000183172ca */ /* 0x000fe200000e0000 */
[----:B------:R-:W-:Y:S01]  /*7af0*/  UMOV UR22, 0x0 ;  /* 0x0000000000167882 */ /* 0x000fe20000000000 */
[----:B------:R-:W-:Y:S01]  /*7b00*/  R2UR UR14, R25 ;  /* 0x00000000190e72ca */ /* 0x000fe200000e0000 */
[----:B------:R-:W-:Y:S01]  /*7b10*/  UIADD3.X UR7, URZ, UR39, URZ, UP0, !UPT ;  /* 0x000000273f077290 */ /* 0x000fe200087fe43f */
[----:B------:R-:W-:Y:S01]  /*7b20*/  VIADD R5, R5, 0x1 ;  /* 0x0000000105057836 */ /* 0x000fe20000000000 */
[----:B------:R-:W-:Y:S01]  /*7b30*/  UMOV UR23, 0x10000000 ;  /* 0x1000000000177882 */ /* 0x000fe20000000000 */
[----:B------:R-:W-:Y:S01]  /*7b40*/  UMOV UR50, URZ ;  /* 0x0000003f00327c82 */ /* 0x000fe20008000000 */
[----:B------:R-:W-:Y:S01]  /*7b50*/  UMOV UR18, 0x20 ;  /* 0x0000002000127882 */ /* 0x000fe20000000000 */
[----:B------:R-:W-:Y:S01]  /*7b60*/  UMOV UR20, UR52 ;  /* 0x0000003400147c82 */ /* 0x000fe20008000000 */
[----:B------:R-:W-:Y:S01]  /*7b70*/  UMOV UR21, UR53 ;  /* 0x0000003500157c82 */ /* 0x000fe20008000000 */
[----:B------:R-:W-:Y:S01]  /*7b80*/  UMOV UR10, 0x40 ;  /* 0x00000040000a7882 */ /* 0x000fe20000000000 */
[----:B------:R-:W-:Y:S01]  /*7b90*/  USHF.L.U32 UR51, UR51, 0x6, URZ ;  /* 0x0000000633337899 */ /* 0x000fe2000800063f */
[C---:B------:R-:W-:Y:S01]  /*7ba0*/  ISETP.NE.AND P2, PT, R5.reuse, 0x4, PT ;  /* 0x000000040500780c */ /* 0x040fe20003f45270 */
[----:B------:R-:W-:Y:S01]  /*7bb0*/  UIADD3 UR49, UR49, 0x23000, URZ ;  /* 0x0002300031317890 */ /* 0x000fe2000fffe03f */
[----:B------:R-:W-:Y:S01]  /*7bc0*/  IADD3 R178, R178, 0x1, RZ ;  /* 0x00000001b2b27810 */ /* 0x000fe20007ffe0ff */
[----:B------:R-:W-:Y:S01]  /*7bd0*/  UIADD3 UR48, UR14, 0x7000, URZ ;  /* 0x000070000e307890 */ /* 0x000fe2000fffe03f */
[----:B------:R-:W-:Y:S01]  /*7be0*/  SEL R25, RZ, 0x1, P2 ;  /* 0x00000001ff197807 */ /* 0x000fe20001000000 */
        /* <DEDUP_REMOVED lines=34> */
.L_x_33:
[----:B------:R-:W-:Y:S05]  /*7e10*/  BSYNC B0 ;  /* 0x0000000000007941 */ /* 0x000fea0003800000 */
.L_x_32:
[----:B------:R-:W-:-:S07]  /*7e20*/  IADD3 R7, R7, -0x1, RZ ;  /* 0xffffffff07077810 */ /* 0x000fce0007ffe0ff */
.L_x_31:
[----:B------:R-:W-:Y:S01]  /*7e30*/  VIADD R181, R181, 0x40 ;  /* 0x00000040b5b57836 */ /* 0x000fe20000000000 */
[----:B------:R-:W-:Y:S02]  /*7e40*/  MOV R189, R182 ;  /* 0x000000b600bd7202 */ /* 0x000fe40000000f00 */
[----:B------:R-:W-:Y:S01]  /*7e50*/  MOV R191, R184 ;  /* 0x000000b800bf7202 */ /* 0x000fe20000000f00 */
[----:B------:R-:W-:Y:S06]  /*7e60*/  @P1 BRA `(.L_x_36) ;  /* 0xffffffcc00081947 */ /* 0x000fec000383ffff */
.L_x_24:
[----:B------:R-:W-:-:S13]  /*7e70*/  ISETP.GE.AND P1, PT, R185, 0x1, PT ;  /* 0x00000001b900780c */ /* 0x000fda0003f26270 */
[----:B------:R-:W-:Y:S05]  /*7e80*/  @!P1 BRA `(.L_x_37) ;  /* 0x0000003c00309947 */ /* 0x000fea0003800000 */
[----:B------:R-:W-:Y:S01]  /*7e90*/  IMAD.MOV.U32 R191, RZ, RZ, R182 ;  /* 0x000000ffffbf7224 */ /* 0x000fe200078e00b6 */
[----:B------:R-:W-:Y:S02]  /*7ea0*/  MOV R189, R184 ;  /* 0x000000b800bd7202 */ /* 0x000fe40000000f00 */
[----:B------:R-:W-:-:S07]  /*7eb0*/  LOP3.LUT R188, R17, 0x1f, RZ, 0xc0, !PT ;  /* 0x0000001f11bc7812 */ /* 0x000fce00078ec0ff */
.L_x_51:
[----:B------:R-:W-:Y:S02]  /*7ec0*/  LEA R25, R187, R16, 0x3 ;  /* 0x00000010bb197211 */ /* 0x000fe400078e18ff */
[----:B--2---:R-:W-:-:S07]  /*7ed0*/  SHF.L.U32 R24, R3, 0x1f, RZ ;  /* 0x0000001f03187819 */ /* 0x004fce00000006ff */
.L_x_38:
[----:B--2---:R2:W3:Y:S02]  /*7ee0*/  SYNCS.PHASECHK.TRANS64.TRYWAIT P1, [R25+URZ+0x23000], R24 ;  /* 0x02300018190075a7 */ /* 0x0044e4000802017f */
[----:B---3--:R-:W-:Y:S05]  /*7ef0*/  @!P1 NANOSLEEP.SYNCS 0x989680 ;  /* 0x009896800000995d */ /* 0x008fea0003900000 */
[----:B------:R-:W3:Y:S02]  /*7f00*/  @!P1 SYNCS.PHASECHK.TRANS64 P1, [R25+URZ+0x23000], R24 ;  /* 0x02300018190095a7 */ /* 0x000ee4000802007f */
[----:B---3--:R-:W-:Y:S05]  /*7f10*/  @!P1 BRA `(.L_x_38) ;  /* 0xfffffffc00f09947 */ /* 0x008fea000383ffff */
[----:B------:R-:W-:Y:S05]  /*7f20*/  WARPSYNC.ALL ;  /* 0x0000000000007948 */ /* 0x000fea0003800000 */
[----:B------:R-:W-:Y:S01]  /*7f30*/  IMAD.U32 R192, RZ, RZ, UR30 ;  /* 0x0000001effc07e24 */ /* 0x000fe2000f8e00ff */
[----:B------:R-:W-:Y:S01]  /*7f40*/  MOV R193, 0x80000020 ;  /* 0x8000002000c17802 */ /* 0x000fe20000000f00 */
[----:B-12---:R-:W-:Y:S01]  /*7f50*/  WARPGROUP.ARRIVE ;  /* 0x00000000000079c5 */ /* 0x006fe20000000000 */
[----:B------:R-:W-:Y:S01]  /*7f60*/  R2UR UR8, R8 ;  /* 0x00000000080872ca */ /* 0x000fe200000e0000 */
[----:B------:R-:W-:Y:S01]  /*7f70*/  IMAD R192, R187, 0x700, R192 ;  /* 0x00000700bbc07824 */ /* 0x000fe200078e02c0 */
[----:B------:R-:W-:Y:S01]  /*7f80*/  R2UR UR11, R193 ;  /* 0x00000000c10b72ca */ /* 0x000fe200000e0000 */
[----:B------:R-:W-:Y:S01]  /*7f90*/  IMAD.MOV.U32 R195, RZ, RZ, -0x7fffffe0 ;  /* 0x80000020ffc37424 */ /* 0x000fe200078e00ff */
[----:B------:R-:W-:Y:S01]  /*7fa0*/  R2UR UR9, R9 ;  /* 0x00000000090972ca */ /* 0x000fe200000e0000 */
[----:B------:R-:W-:Y:S01]  /*7fb0*/  IMAD.MOV.U32 R193, RZ, RZ, -0x7fffffe0 ;  /* 0x80000020ffc17424 */ /* 0x000fe200078e00ff */
[----:B------:R-:W-:-:S02]  /*7fc0*/  R2UR UR10, R192 ;  /* 0x00000000c00a72ca */ /* 0x000fc400000e0000 */
[----:B------:R-:W-:Y:S02]  /*7fd0*/  IADD3 R194, R192, 0x2, RZ ;  /* 0x00000002c0c27810 */ /* 0x000fe40007ffe0ff */
[----:B------:R-:W-:Y:S02]  /*7fe0*/  R2UR UR7, R193 ;  /* 0x00000000c10772ca */ /* 0x000fe400000e0000 */
[----:B------:R-:W-:-:S07]  /*7ff0*/  ISETP.NE.AND P1, PT, R177, RZ, PT ;  /* 0x000000ffb100720c */ /* 0x000fce0003f25270 */
[----:B------:R-:W-:Y:S01]  /*8000*/  HGMMA.64x64x16.F32.BF16 R24, gdesc[UR8], RZ, !UPT, gsb0 ;  /* 0x00e00000081879f0 */ /* 0x000fe2000c0018ff */
[----:B------:R-:W-:Y:S02]  /*8010*/  R2UR UR10, R194 ;  /* 0x00000000c20a72ca */ /* 0x000fe400000e0000 */
[----:B------:R-:W-:Y:S02]  /*8020*/  R2UR UR11, R195 ;  /* 0x00000000c30b72ca */ /* 0x000fe400000e0000 */
[----:B------:R-:W-:Y:S02]  /*8030*/  R2UR UR8, R10 ;  /* 0x000000000a0872ca */ /* 0x000fe400000e0000 */
[----:B------:R-:W-:Y:S02]  /*8040*/  R2UR UR9, R11 ;  /* 0x000000000b0972ca */ /* 0x000fe400000e0000 */
[----:B------:R-:W-:Y:S02]  /*8050*/  IADD3 R194, R192, 0x100, RZ ;  /* 0x00000100c0c27810 */ /* 0x000fe40007ffe0ff */
[----:B------:R-:W-:Y:S01]  /*8060*/  MOV R195, 0x80000020 ;  /* 0x8000002000c37802 */ /* 0x000fe20000000f00 */
[----:B------:R-:W-:-:S02]  /*8070*/  WARPGROUP.DEPBAR.LE gsb0, 0x0 ;  /* 0x00008000000079c5 */ /* 0x000fc40000010000 */
[----:B------:R-:W-:-:S06]  /*8080*/  WARPGROUP.ARRIVE ;  /* 0x00000000000079c5 */ /* 0x000fcc0000000000 */
[----:B------:R-:W-:Y:S01]  /*8090*/  HGMMA.64x64x16.F32.BF16 R24, gdesc[UR8], R24, gsb0 ;  /* 0x00e00000081879f0 */ /* 0x000fe20008001818 */
[----:B------:R-:W-:Y:S01]  /*80a0*/  R2UR UR10, R194 ;  /* 0x00000000c20a72ca */ /* 0x000fe200000e0000 */
[----:B------:R-:W-:Y:S01]  /*80b0*/  VIADD R194, R192, 0x102 ;  /* 0x00000102c0c27836 */ /* 0x000fe20000000000 */
[----:B------:R-:W-:Y:S02]  /*80c0*/  R2UR UR11, R195 ;  /* 0x00000000c30b72ca */ /* 0x000fe400000e0000 */
[----:B------:R-:W-:Y:S02]  /*80d0*/  R2UR UR8, R12 ;  /* 0x000000000c0872ca */ /* 0x000fe400000e0000 */
[----:B------:R-:W-:Y:S02]  /*80e0*/  R2UR UR9, R13 ;  /* 0x000000000d0972ca */ /* 0x000fe400000e0000 */
[----:B------:R-:W-:Y:S01]  /*80f0*/  MOV R195, 0x80000020 ;  /* 0x8000002000c37802 */ /* 0x000fe20000000f00 */
[----:B------:R-:W-:-:S02]  /*8100*/  WARPGROUP.DEPBAR.LE gsb0, 0x0 ;  /* 0x00008000000079c5 */ /* 0x000fc40000010000 */
[----:B------:R-:W-:-:S08]  /*8110*/  WARPGROUP.ARRIVE ;  /* 0x00000000000079c5 */ /* 0x000fd00000000000 */
[----:B------:R-:W-:Y:S01]  /*8120*/  HGMMA.64x64x16.F32.BF16 R24, gdesc[UR8], R24, gsb0 ;  /* 0x00e00000081879f0 */ /* 0x000fe20008001818 */
[----:B------:R-:W-:Y:S02]  /*8130*/  R2UR UR10, R194 ;  /* 0x00000000c20a72ca */ /* 0x000fe400000e0000 */
[----:B------:R-:W-:Y:S01]  /*8140*/  R2UR UR11, R195 ;  /* 0x00000000c30b72ca */ /* 0x000fe200000e0000 */
[----:B------:R-:W-:Y:S01]  /*8150*/  IMAD.MOV.U32 R195, RZ, RZ, -0x7fffffe0 ;  /* 0x80000020ffc37424 */ /* 0x000fe200078e00ff */
[----:B------:R-:W-:Y:S02]  /*8160*/  R2UR UR8, R14 ;  /* 0x000000000e0872ca */ /* 0x000fe400000e0000 */
[----:B------:R-:W-:Y:S02]  /*8170*/  R2UR UR9, R15 ;  /* 0x000000000f0972ca */ /* 0x000fe400000e0000 */
[----:B------:R-:W-:Y:S01]  /*8180*/  IADD3 R194, R192, 0x200, RZ ;  /* 0x00000200c0c27810 */ /* 0x000fe20007ffe0ff */
[----:B------:R-:W-:-:S02]  /*8190*/  WARPGROUP.DEPBAR.LE gsb0, 0x0 ;  /* 0x00008000000079c5 */ /* 0x000fc40000010000 */
[----:B------:R-:W-:-:S08]  /*81a0*/  WARPGROUP.ARRIVE ;  /* 0x00000000000079c5 */ /* 0x000fd00000000000 */
[----:B------:R-:W-:Y:S01]  /*81b0*/  HGMMA.64x64x16.F32.BF16 R24, gdesc[UR8], R24, gsb0 ;  /* 0x00e00000081879f0 */ /* 0x000fe20008001818 */
        /* <DEDUP_REMOVED lines=64> */
[----:B------:R-:W-:Y:S01]  /*85c0*/  UMOV UR8, UR56 ;  /* 0x0000003800087c82 */ /* 0x000fe20008000000 */
[----:B------:R-:W-:Y:S01]  /*85d0*/  R2UR UR11, R195 ;  /* 0x00000000c30b72ca */ /* 0x000fe200000e0000 */
[----:B------:R-:W-:Y:S01]  /*85e0*/  UMOV UR9, UR57 ;  /* 0x0000003900097c82 */ /* 0x000fe20008000000 */
[C---:B------:R-:W-:Y:S01]  /*85f0*/  VIADD R194, R192.reuse, 0x600 ;  /* 0x00000600c0c27836 */ /* 0x040fe20000000000 */
[----:B------:R-:W-:Y:S02]  /*8600*/  MOV R195, 0x80000020 ;  /* 0x8000002000c37802 */ /* 0x000fe40000000f00 */
[----:B------:R-:W-:-:S04]  /*8610*/  IADD3 R192, R192, 0x602, RZ ;  /* 0x00000602c0c07810 */ /* 0x000fc80007ffe0ff */
[----:B------:R-:W-:Y:S01]  /*8620*/  R2UR UR6, R192 ;  /* 0x00000000c00672ca */ /* 0x000fe200000e0000 */
[----:B------:R-:W-:Y:S02]  /*8630*/  WARPGROUP.DEPBAR.LE gsb0, 0x0 ;  /* 0x00008000000079c5 */ /* 0x000fe40000010000 */
[----:B------:R-:W-:-:S06]  /*8640*/  WARPGROUP.ARRIVE ;  /* 0x00000000000079c5 */ /* 0x000fcc0000000000 */
[----:B------:R-:W-:Y:S01]  /*8650*/  HGMMA.64x64x16.F32.BF16 R24, gdesc[UR8], R24, gsb0 ;  /* 0x00e00000081879f0 */ /* 0x000fe20008001818 */
[----:B------:R-:W-:Y:S01]  /*8660*/  R2UR UR10, R194 ;  /* 0x00000000c20a72ca */ /* 0x000fe200000e0000 */
[----:B------:R-:W-:Y:S01]  /*8670*/  UMOV UR8, UR44 ;  /* 0x0000002c00087c82 */ /* 0x000fe20008000000 */
[----:B------:R-:W-:Y:S01]  /*8680*/  R2UR UR11, R195 ;  /* 0x00000000c30b72ca */ /* 0x000fe200000e0000 */
[----:B------:R-:W-:Y:S01]  /*8690*/  UMOV UR9, UR45 ;  /* 0x0000002d00097c82 */ /* 0x000fe20008000000 */
[----:B------:R-:W-:Y:S02]  /*86a0*/  WARPGROUP.DEPBAR.LE gsb0, 0x0 ;  /* 0x00008000000079c5 */ /* 0x000fe40000010000 */
[----:B------:R-:W-:-:S09]  /*86b0*/  WARPGROUP.ARRIVE ;  /* 0x00000000000079c5 */ /* 0x000fd20000000000 */
[----:B------:R-:W-:Y:S03]  /*86c0*/  HGMMA.64x64x16.F32.BF16 R24, gdesc[UR8], R24, gsb0 ;  /* 0x00e00000081879f0 */ /* 0x000fe60008001818 */
[----:B------:R-:W-:Y:S02]  /*86d0*/  WARPGROUP.DEPBAR.LE gsb0, 0x0 ;  /* 0x00008000000079c5 */ /* 0x000fe40000010000 */
[----:B------:R-:W-:-:S06]  /*86e0*/  WARPGROUP.ARRIVE ;  /* 0x00000000000079c5 */ /* 0x000fcc0000000000 */
[----:B------:R-:W-:Y:S03]  /*86f0*/  HGMMA.64x64x16.F32.BF16 R24, gdesc[UR4], R24, gsb0 ;  /* 0x00e00000041879f0 */ /* 0x000fe60008001818 */
[----:B------:R-:W-:Y:S02]  /*8700*/  WARPGROUP.DEPBAR.LE gsb0, 0x0 ;  /* 0x00008000000079c5 */ /* 0x000fe40000010000 */
[----:B------:R-:W-:Y:S05]  /*8710*/  @P1 BRA `(.L_x_39) ;  /* 0x0000000400201947 */ /* 0x000fea0003800000 */
[----:B------:R-:W-:Y:S01]  /*8720*/  ISETP.LT.OR P2, PT, R7, 0x1, !P0 ;  /* 0x000000010700780c */ /* 0x000fe20004741670 */
[----:B------:R-:W-:-:S12]  /*8730*/  BSSY B0, `(.L_x_40) ;  /* 0x0000045000007945 */ /* 0x000fd80003800000 */
[----:B------:R-:W-:Y:S05]  /*8740*/  @P2 BRA `(.L_x_41) ;  /* 0x00000004000c2947 */ /* 0x000fea0003800000 */
[----:B------:R-:W-:Y:S02]  /*8750*/  ISETP.NE.AND P3, PT, R176, RZ, PT ;  /* 0x000000ffb000720c */ /* 0x000fe40003f65270 */
[----:B------:R-:W-:Y:S02]  /*8760*/  LEA R182, R5, R16, 0x3 ;  /* 0x0000001005b67211 */ /* 0x000fe400078e18ff */
[----:B------:R-:W-:-:S09]  /*8770*/  SHF.L.U32 R193, R4, 0x1f, RZ ;  /* 0x0000001f04c17819 */ /* 0x000fd200000006ff */
.L_x_42:
        /* <DEDUP_REMOVED lines=10> */
.L_x_43:
        /* <DEDUP_REMOVED lines=11> */
[----:B------:R-:W-:Y:S01]  /*88d0*/  UMOV UR18, 0x20 ;  /* 0x0000002000127882 */ /* 0x000fe20000000000 */
[----:B------:R-:W-:Y:S01]  /*88e0*/  UMOV UR20, UR52 ;  /* 0x0000003400147c82 */ /* 0x000fe20008000000 */
[----:B------:R-:W-:Y:S01]  /*88f0*/  UMOV UR21, UR53 ;  /* 0x0000003500157c82 */ /* 0x000fe20008000000 */
[----:B------:R-:W-:Y:S01]  /*8900*/  UIADD3 UR49, UR49, 0x23000, URZ ;  /* 0x0002300031317890 */ /* 0x000fe2000fffe03f */
[----:B------:R-:W-:Y:S01]  /*8910*/  ISETP.NE.AND P2, PT, R5, 0x4, PT ;  /* 0x000000040500780c */ /* 0x000fe20003f45270 */
[----:B------:R-:W-:-:S02]  /*8920*/  USHF.L.U32 UR51, UR51, 0x6, URZ ;  /* 0x0000000633337899 */ /* 0x000fc4000800063f */
        /* <DEDUP_REMOVED lines=37> */
.L_x_41:
[----:B------:R-:W-:Y:S05]  /*8b80*/  BSYNC B0 ;  /* 0x0000000000007941 */ /* 0x000fea0003800000 */
.L_x_40:
[----:B------:R-:W-:-:S07]  /*8b90*/  IADD3 R7, R7, -0x1, RZ ;  /* 0xffffffff07077810 */ /* 0x000fce0007ffe0ff */
.L_x_39:
[C---:B------:R-:W-:Y:S01]  /*8ba0*/  IADD3 R193, R181.reuse, 0x1, RZ ;  /* 0x00000001b5c17810 */ /* 0x040fe20007ffe0ff */
[C---:B------:R-:W-:Y:S01]  /*8bb0*/  VIADD R195, R181.reuse, 0x8 ;  /* 0x00000008b5c37836 */ /* 0x040fe20000000000 */
[C---:B------:R-:W-:Y:S01]  /*8bc0*/  IADD3 R197, R181.reuse, 0x19, RZ ;  /* 0x00000019b5c57810 */ /* 0x040fe20007ffe0ff */
[----:B------:R-:W-:Y:S05]  /*8bd0*/  WARPSYNC.ALL ;  /* 0x0000000000007948 */ /* 0x000fea0003800000 */
[-C--:B------:R-:W-:Y:S01]  /*8be0*/  ISETP.GE.AND P3, PT, R2, R193.reuse, PT ;  /* 0x000000c10200720c */ /* 0x080fe20003f66270 */
[----:B------:R-:W-:Y:S01]  /*8bf0*/  ULDC UR6, c[0x0][0x604] ;  /* 0x0001810000067ab9 */ /* 0x000fe20000000800 */
[----:B------:R-:W-:Y:S01]  /*8c00*/  ISETP.GE.AND P5, PT, R0, R193, PT ;  /* 0x000000c10000720c */ /* 0x000fe20003fa6270 */
[----:B------:R-:W-:Y:S01]  /*8c10*/  BSSY B0, `(.L_x_44) ;  /* 0x0000103000007945 */ /* 0x000fe20003800000 */
[----:B------:R-:W-:-:S02]  /*8c20*/  IADD3 R193, R181, 0x9, RZ ;  /* 0x00000009b5c17810 */ /* 0x000fc40007ffe0ff */
[-C--:B------:R-:W-:Y:S02]  /*8c30*/  ISETP.GE.AND P6, PT, R2, R195.reuse, PT ;  /* 0x000000c30200720c */ /* 0x080fe40003fc6270 */
[----:B------:R-:W-:Y:S02]  /*8c40*/  ISETP.GE.AND P4, PT, R0, R195, PT ;  /* 0x000000c30000720c */ /* 0x000fe40003f86270 */
[----:B------:R-:W-:Y:S02]  /*8c50*/  IADD3 R195, R181, 0x10, RZ ;  /* 0x00000010b5c37810 */ /* 0x000fe40007ffe0ff */
[----:B------:R-:W-:Y:S02]  /*8c60*/  FSEL R25, R25, -INF , P3 ;  /* 0xff80000019197808 */ /* 0x000fe40001800000 */
[-C--:B------:R-:W-:Y:S02]  /*8c70*/  ISETP.GE.AND P2, PT, R2, R193.reuse, PT ;  /* 0x000000c10200720c */ /* 0x080fe40003f46270 */
[----:B------:R-:W-:Y:S01]  /*8c80*/  ISETP.GE.AND P3, PT, R0, R193, PT ;  /* 0x000000c10000720c */ /* 0x000fe20003f66270 */
[----:B------:R-:W-:Y:S01]  /*8c90*/  VIADD R193, R181, 0x11 ;  /* 0x00000011b5c17836 */ /* 0x000fe20000000000 */
[----:B------:R-:W-:-:S02]  /*8ca0*/  FSEL R194, R27, -INF , P5 ;  /* 0xff8000001bc27808 */ /* 0x000fc40002800000 */
[----:B------:R-:W-:Y:S02]  /*8cb0*/  FSEL R27, R28, -INF , P6 ;  /* 0xff8000001c1b7808 */ /* 0x000fe40003000000 */
[-C--:B------:R-:W-:Y:S02]  /*8cc0*/  ISETP.GE.AND P5, PT, R2, R195.reuse, PT ;  /* 0x000000c30200720c */ /* 0x080fe40003fa6270 */
[----:B------:R-:W-:Y:S02]  /*8cd0*/  ISETP.GE.AND P6, PT, R0, R195, PT ;  /* 0x000000c30000720c */ /* 0x000fe40003fc6270 */
[----:B------:R-:W-:Y:S02]  /*8ce0*/  IADD3 R195, R181, 0x18, RZ ;  /* 0x00000018b5c37810 */ /* 0x000fe40007ffe0ff */
[----:B------:R-:W-:Y:S02]  /*8cf0*/  FSEL R196, R30, -INF , P4 ;  /* 0xff8000001ec47808 */ /* 0x000fe40002000000 */
[----:B------:R-:W-:-:S02]  /*8d00*/  FSEL R29, R29, -INF , P2 ;  /* 0xff8000001d1d7808 */ /* 0x000fc40001000000 */
[-C--:B------:R-:W-:Y:S02]  /*8d10*/  ISETP.GE.AND P4, PT, R2, R193.reuse, PT ;  /* 0x000000c10200720c */ /* 0x080fe40003f86270 */
[----:B------:R-:W-:Y:S02]  /*8d20*/  ISETP.GE.AND P2, PT, R0, R193, PT ;  /* 0x000000c10000720c */ /* 0x000fe40003f46270 */
[----:B------:R-:W-:Y:S01]  /*8d30*/  FSEL R198, R31, -INF , P3 ;  /* 0xff8000001fc67808 */ /* 0x000fe20001800000 */
[----:B------:R-:W-:Y:S01]  /*8d40*/  VIADD R31, R181, 0x20 ;  /* 0x00000020b51f7836 */ /* 0x000fe20000000000 */
[----:B------:R-:W-:Y:S02]  /*8d50*/  FSEL R193, R32, -INF , P5 ;  /* 0xff80000020c17808 */ /* 0x000fe40002800000 */
[-C--:B------:R-:W-:Y:S02]  /*8d60*/  ISETP.GE.AND P3, PT, R2, R195.reuse, PT ;  /* 0x000000c30200720c */ /* 0x080fe40003f66270 */
[----:B------:R-:W-:-:S02]  /*8d70*/  ISETP.GE.AND P5, PT, R0, R195, PT ;  /* 0x000000c30000720c */ /* 0x000fc40003fa6270 */
[----:B------:R-:W-:Y:S02]  /*8d80*/  FSEL R28, R34, -INF , P6 ;  /* 0xff800000221c7808 */ /* 0x000fe40003000000 */
[----:B------:R-:W-:Y:S02]  /*8d90*/  ISETP.GE.AND P6, PT, R2, R197, PT ;  /* 0x000000c50200720c */ /* 0x000fe40003fc6270 */
[----:B------:R-:W-:Y:S02]  /*8da0*/  FSEL R33, R33, -INF , P4 ;  /* 0xff80000021217808 */ /* 0x000fe40002000000 */
[----:B------:R-:W-:Y:S01]  /*8db0*/  FSEL R192, R35, -INF , P2 ;  /* 0xff80000023c07808 */ /* 0x000fe20001000000 */
[----:B------:R-:W-:Y:S01]  /*8dc0*/  VIADD R35, R181, 0x29 ;  /* 0x00000029b5237836 */ /* 0x000fe20000000000 */
[----:B------:R-:W-:Y:S02]  /*8dd0*/  FSEL R195, R36, -INF , P3 ;  /* 0xff80000024c37808 */ /* 0x000fe40001800000 */
[----:B------:R-:W-:-:S02]  /*8de0*/  FSEL R190, R38, -INF , P5 ;  /* 0xff80000026be7808 */ /* 0x000fc40002800000 */
[----:B------:R-:W-:Y:S02]  /*8df0*/  ISETP.GE.AND P4, PT, R0, R197, PT ;  /* 0x000000c50000720c */ /* 0x000fe40003f86270 */
[-C--:B------:R-:W-:Y:S02]  /*8e00*/  ISETP.GE.AND P2, PT, R2, R31.reuse, PT ;  /* 0x0000001f0200720c */ /* 0x080fe40003f46270 */
[----:B------:R-:W-:Y:S02]  /*8e10*/  ISETP.GE.AND P3, PT, R0, R31, PT ;  /* 0x0000001f0000720c */ /* 0x000fe40003f66270 */
[----:B------:R-:W-:Y:S02]  /*8e20*/  ISETP.GE.AND P5, PT, R2, R181, PT ;  /* 0x000000b50200720c */ /* 0x000fe40003fa6270 */
[----:B------:R-:W-:Y:S02]  /*8e30*/  IADD3 R31, R181, 0x21, RZ ;  /* 0x00000021b51f7810 */ /* 0x000fe40007ffe0ff */
[----:B------:R-:W-:-:S02]  /*8e40*/  FSEL R197, R37, -INF , P6 ;  /* 0xff80000025c57808 */ /* 0x000fc40003000000 */
[----:B------:R-:W-:Y:S02]  /*8e50*/  ISETP.GE.AND P6, PT, R0, R181, PT ;  /* 0x000000b50000720c */ /* 0x000fe40003fc6270 */
[----:B------:R-:W-:Y:S02]  /*8e60*/  FSEL R36, R24, -INF , P5 ;  /* 0xff80000018247808 */ /* 0x000fe40002800000 */
[----:B------:R-:W-:Y:S02]  /*8e70*/  FSEL R32, R39, -INF , P4 ;  /* 0xff80000027207808 */ /* 0x000fe40002000000 */
[-C--:B------:R-:W-:Y:S02]  /*8e80*/  ISETP.GE.AND P5, PT, R2, R31.reuse, PT ;  /* 0x0000001f0200720c */ /* 0x080fe40003fa6270 */
[----:B------:R-:W-:Y:S02]  /*8e90*/  ISETP.GE.AND P4, PT, R0, R31, PT ;  /* 0x0000001f0000720c */ /* 0x000fe40003f86270 */
[----:B------:R-:W-:-:S02]  /*8ea0*/  IADD3 R31, R181, 0x28, RZ ;  /* 0x00000028b51f7810 */ /* 0x000fc40007ffe0ff */
[----:B------:R-:W-:Y:S02]  /*8eb0*/  FSEL R38, R26, -INF , P6 ;  /* 0xff8000001a267808 */ /* 0x000fe40003000000 */
[----:B------:R-:W-:Y:S02]  /*8ec0*/  FSEL R199, R40, -INF , P2 ;  /* 0xff80000028c77808 */ /* 0x000fe40001000000 */
[-C--:B------:R-:W-:Y:S02]  /*8ed0*/  ISETP.GE.AND P2, PT, R2, R31.reuse, PT ;  /* 0x0000001f0200720c */ /* 0x080fe40003f46270 */
[----:B------:R-:W-:Y:S02]  /*8ee0*/  ISETP.GE.AND P6, PT, R0, R31, PT ;  /* 0x0000001f0000720c */ /* 0x000fe40003fc6270 */
        /* <DEDUP_REMOVED lines=15> */
[----:B------:R-:W-:Y:S02]  /*8fe0*/  FSEL R24, R42, -INF , P3 ;  /* 0xff8000002a187808 */ /* 0x000fe40001800000 */
[----:B------:R-:W-:Y:S02]  /*8ff0*/  FMNMX R37, R32, R37, !PT ;  /* 0x0000002520257209 */ /* 0x000fe40007800000 */
[----:B------:R-:W-:Y:S02]  /*9000*/  FSEL R201, R41, -INF , P5 ;  /* 0xff80000029c97808 */ /* 0x000fe40002800000 */
[----:B------:R-:W-:Y:S02]  /*9010*/  IADD3 R31, R181, 0x30, RZ ;  /* 0x00000030b51f7810 */ /* 0x000fe40007ffe0ff */
[----:B------:R-:W-:-:S02]  /*9020*/  FMNMX R30, R199, R30, !PT ;  /* 0x0000001ec71e7209 */ /* 0x000fc40007800000 */
[----:B------:R-:W-:Y:S02]  /*9030*/  FSEL R26, R43, -INF , P4 ;  /* 0xff8000002b1a7808 */ /* 0x000fe40002000000 */
[----:B------:R-:W-:Y:S02]  /*9040*/  FMNMX R37, R24, R37, !PT ;  /* 0x0000002518257209 */ /* 0x000fe40007800000 */
[----:B------:R-:W-:Y:S02]  /*9050*/  FSEL R203, R44, -INF , P2 ;  /* 0xff8000002ccb7808 */ /* 0x000fe40001000000 */
[-C--:B------:R-:W-:Y:S02]  /*9060*/  ISETP.GE.AND P3, PT, R2, R35.reuse, PT ;  /* 0x000000230200720c */ /* 0x080fe40003f66270 */
[----:B------:R-:W-:Y:S02]  /*9070*/  ISETP.GE.AND P5, PT, R0, R35, PT ;  /* 0x000000230000720c */ /* 0x000fe40003fa6270 */
[----:B------:R-:W-:-:S02]  /*9080*/  ISETP.GE.AND P4, PT, R2, R31, PT ;  /* 0x0000001f0200720c */ /* 0x000fc40003f86270 */
[----:B------:R-:W-:Y:S02]  /*9090*/  ISETP.GE.AND P2, PT, R0, R31, PT ;  /* 0x0000001f0000720c */ /* 0x000fe40003f46270 */
[----:B------:R-:W-:Y:S02]  /*90a0*/  FMNMX R30, R201, R30, !PT ;  /* 0x0000001ec91e7209 */ /* 0x000fe40007800000 */
[----:B------:R-:W-:Y:S02]  /*90b0*/  IADD3 R31, R181, 0x31, RZ ;  /* 0x00000031b51f7810 */ /* 0x000fe40007ffe0ff */
[----:B------:R-:W-:Y:S02]  /*90c0*/  FSEL R186, R46, -INF , P6 ;  /* 0xff8000002eba7808 */ /* 0x000fe40003000000 */
[----:B------:R-:W-:Y:S02]  /*90d0*/  FMNMX R35, R26, R37, !PT ;  /* 0x000000251a237209 */ /* 0x000fe40007800000 */
[----:B------:R-:W-:-:S02]  /*90e0*/  FSEL R205, R45, -INF , P3 ;  /* 0xff8000002dcd7808 */ /* 0x000fc40001800000 */
[----:B------:R-:W-:Y:S02]  /*90f0*/  FMNMX R30, R203, R30, !PT ;  /* 0x0000001ecb1e7209 */ /* 0x000fe40007800000 */
[-C--:B------:R-:W-:Y:S02]  /*9100*/  ISETP.GE.AND P6, PT, R2, R31.reuse, PT ;  /* 0x0000001f0200720c */ /* 0x080fe40003fc6270 */
[----:B------:R-:W-:Y:S01]  /*9110*/  ISETP.GE.AND P3, PT, R0, R31, PT ;  /* 0x0000001f0000720c */ /* 0x000fe20003f66270 */
[----:B------:R-:W-:Y:S01]  /*9120*/  VIADD R31, R181, 0x38 ;  /* 0x00000038b51f7836 */ /* 0x000fe20000000000 */
[----:B------:R-:W-:Y:S02]  /*9130*/  FSEL R44, R47, -INF , P5 ;  /* 0xff8000002f2c7808 */ /* 0x000fe40002800000 */
[----:B------:R-:W-:Y:S02]  /*9140*/  FMNMX R35, R186, R35, !PT ;  /* 0x00000023ba237209 */ /* 0x000fe40007800000 */
[----:B------:R-:W-:-:S02]  /*9150*/  FSEL R47, R48, -INF , P4 ;  /* 0xff800000302f7808 */ /* 0x000fc40002000000 */
[----:B------:R-:W-:Y:S02]  /*9160*/  FMNMX R30, R205, R30, !PT ;  /* 0x0000001ecd1e7209 */ /* 0x000fe40007800000 */
[----:B------:R-:W-:Y:S02]  /*9170*/  FSEL R37, R50, -INF , P2 ;  /* 0xff80000032257808 */ /* 0x000fe40001000000 */
[----:B------:R-:W-:Y:S02]  /*9180*/  FMNMX R34, R44, R35, !PT ;  /* 0x000000232c227209 */ /* 0x000fe40007800000 */
[-C--:B------:R-:W-:Y:S02]  /*9190*/  ISETP.GE.AND P5, PT, R2, R31.reuse, PT ;  /* 0x0000001f0200720c */ /* 0x080fe40003fa6270 */
[----:B------:R-:W-:Y:S02]  /*91a0*/  ISETP.GE.AND P4, PT, R0, R31, PT ;  /* 0x0000001f0000720c */ /* 0x000fe40003f86270 */
[----:B------:R-:W-:-:S02]  /*91b0*/  IADD3 R31, R181, 0x39, RZ ;  /* 0x00000039b51f7810 */ /* 0x000fc40007ffe0ff */
[----:B------:R-:W-:Y:S02]  /*91c0*/  FSEL R207, R49, -INF , P6 ;  /* 0xff80000031cf7808 */ /* 0x000fe40003000000 */
[----:B------:R-:W-:Y:S02]  /*91d0*/  FMNMX R30, R47, R30, !PT ;  /* 0x0000001e2f1e7209 */ /* 0x000fe40007800000 */
[----:B------:R-:W-:Y:S02]  /*91e0*/  FSEL R51, R51, -INF , P3 ;  /* 0xff80000033337808 */ /* 0x000fe40001800000 */
[----:B------:R-:W-:Y:S02]  /*91f0*/  FMNMX R34, R37, R34, !PT ;  /* 0x0000002225227209 */ /* 0x000fe40007800000 */
[-C--:B------:R-:W-:Y:S02]  /*9200*/  ISETP.GE.AND P2, PT, R2, R31.reuse, PT ;  /* 0x0000001f0200720c */ /* 0x080fe40003f46270 */
[----:B------:R-:W-:-:S02]  /*9210*/  ISETP.GE.AND P6, PT, R0, R31, PT ;  /* 0x0000001f0000720c */ /* 0x000fc40003fc6270 */
[----:B------:R-:W-:Y:S02]  /*9220*/  FSEL R209, R52, -INF , P5 ;  /* 0xff80000034d17808 */ /* 0x000fe40002800000 */
[----:B------:R-:W-:Y:S02]  /*9230*/  FMNMX R30, R207, R30, !PT ;  /* 0x0000001ecf1e7209 */ /* 0x000fe40007800000 */
[----:B------:R-:W-:Y:S02]  /*9240*/  FSEL R54, R54, -INF , P4 ;  /* 0xff80000036367808 */ /* 0x000fe40002000000 */
[----:B------:R-:W-:Y:S02]  /*9250*/  FMNMX R31, R51, R34, !PT ;  /* 0x00000022331f7209 */ /* 0x000fe40007800000 */
[----:B------:R-:W-:Y:S02]  /*9260*/  FSEL R53, R53, -INF , P2 ;  /* 0xff80000035357808 */ /* 0x000fe40001000000 */
[----:B------:R-:W-:-:S02]  /*9270*/  FMNMX R30, R209, R30, !PT ;  /* 0x0000001ed11e7209 */ /* 0x000fc40007800000 */
[----:B------:R-:W-:Y:S02]  /*9280*/  FSEL R55, R55, -INF , P6 ;  /* 0xff80000037377808 */ /* 0x000fe40003000000 */
        /* <DEDUP_REMOVED lines=10> */
[----:B------:R-:W-:Y:S02]  /*9330*/  IADD3 R31, R187, 0x1, RZ ;  /* 0x00000001bb1f7810 */ /* 0x000fe40007ffe0ff */
[----:B--2---:R-:W-:Y:S02]  /*9340*/  FMNMX R184, R35, R184, !PT ;  /* 0x000000b823b87209 */ /* 0x004fe40007800000 */
[----:B------:R-:W-:-:S02]  /*9350*/  FSETP.NEU.AND P2, PT, R182, -INF , PT ;  /* 0xff800000b600780b */ /* 0x000fc40003f4d000 */
[----:B------:R-:W-:Y:S02]  /*9360*/  FSETP.NEU.AND P3, PT, R184, -INF , PT ;  /* 0xff800000b800780b */ /* 0x000fe40003f6d000 */
[----:B------:R-:W-:Y:S02]  /*9370*/  FSEL R52, R182, RZ, P2 ;  /* 0x000000ffb6347208 */ /* 0x000fe40001000000 */
[----:B------:R-:W-:Y:S02]  /*9380*/  FSEL R41, R184, RZ, P3 ;  /* 0x000000ffb8297208 */ /* 0x000fe40001800000 */
[----:B------:R-:W-:Y:S01]  /*9390*/  ISETP.NE.AND P2, PT, R31, 0x4, PT ;  /* 0x000000041f00780c */ /* 0x000fe20003f45270 */
[----:B------:R-:W-:Y:S02]  /*93a0*/  FADD R30, -R52, R191 ;  /* 0x000000bf341e7221 */ /* 0x000fe40000000100 */
[----:B------:R-:W-:Y:S01]  /*93b0*/  FADD R34, -R41, R189 ;  /* 0x000000bd29227221 */ /* 0x000fe20000000100 */
[----:B------:R-:W-:Y:S01]  /*93c0*/  SEL R31, R31, RZ, P2 ;  /* 0x000000ff1f1f7207 */ /* 0x000fe20001000000 */
[----:B------:R-:W-:-:S02]  /*93d0*/  FMUL R39, R30, UR6 ;  /* 0x000000061e277c20 */ /* 0x000fc40008400000 */
[----:B------:R-:W-:Y:S01]  /*93e0*/  FMUL R30, R34, UR6 ;  /* 0x00000006221e7c20 */ /* 0x000fe20008400000 */
[C---:B------:R-:W-:Y:S01]  /*93f0*/  IMAD R34, R6.reuse, 0x8, R183 ;  /* 0x0000000806227824 */ /* 0x040fe200078e02b7 */
[----:B------:R-:W-:Y:S02]  /*9400*/  IADD3 R6, R6, 0x1, RZ ;  /* 0x0000000106067810 */ /* 0x000fe40007ffe0ff */
[----:B------:R-:W-:Y:S02]  /*9410*/  FSETP.GEU.AND P3, PT, R39, -126, PT ;  /* 0xc2fc00002700780b */ /* 0x000fe40003f6e000 */
[----:B------:R-:W-:Y:S02]  /*9420*/  FSETP.GEU.AND P4, PT, R30, -126, PT ;  /* 0xc2fc00001e00780b */ /* 0x000fe40003f8e000 */
[----:B------:R-:W-:Y:S02]  /*9430*/  PRMT R40, RZ, 0x654, R34 ;  /* 0x00000654ff287816 */ /* 0x000fe40000000022 */
[----:B------:R-:W-:-:S02]  /*9440*/  SEL R34, RZ, 0x1, P2 ;  /* 0x00000001ff227807 */ /* 0x000fc40001000000 */
[----:B------:R1:W-:Y:S01]  /*9450*/  SYNCS.ARRIVE.TRANS64.RED.A1T0 RZ, [R40+URZ], RZ ;  /* 0x000000ff28ff79a7 */ /* 0x0003e2000810043f */
[----:B------:R-:W-:Y:S02]  /*9460*/  ISETP.NE.AND P2, PT, R6, 0x4, PT ;  /* 0x000000040600780c */ /* 0x000fe40003f45270 */
[----:B------:R-:W-:Y:S02]  /*9470*/  LOP3.LUT R3, R3, R34, RZ, 0x3c, !PT ;  /* 0x0000002203037212 */ /* 0x000fe400078e3cff */
[----:B------:R-:W-:Y:S02]  /*9480*/  @!P3 FMUL R39, R39, 0.5 ;  /* 0x3f0000002727b820 */ /* 0x000fe40000400000 */
[----:B------:R-:W-:Y:S01]  /*9490*/  @!P4 FMUL R30, R30, 0.5 ;  /* 0x3f0000001e1ec820 */ /* 0x000fe20000400000 */
[----:B------:R-:W-:Y:S01]  /*94a0*/  SHF.L.U32 R34, R3, 0x1f, RZ ;  /* 0x0000001f03227819 */ /* 0x000fe200000006ff */
[----:B------:R2:W3:Y:S08]  /*94b0*/  MUFU.EX2 R35, R39 ;  /* 0x0000002700237308 */ /* 0x0004f00000000800 */
[----:B------:R-:W4:Y:S01]  /*94c0*/  MUFU.EX2 R30, R30 ;  /* 0x0000001e001e7308 */ /* 0x000f220000000800 */
[----:B--2---:R-:W-:Y:S01]  /*94d0*/  LEA R39, R31, R16, 0x3 ;  /* 0x000000101f277211 */ /* 0x004fe200078e18ff */
[----:B---3--:R-:W-:-:S04]  /*94e0*/  @!P3 FMUL R35, R35, R35 ;  /* 0x000000232323b220 */ /* 0x008fc80000400000 */
[-C--:B------:R-:W-:Y:S01]  /*94f0*/  FMUL R152, R152, R35.reuse ;  /* 0x0000002398987220 */ /* 0x080fe20000400000 */
[-C--:B------:R-:W-:Y:S01]  /*9500*/  FMUL R153, R153, R35.reuse ;  /* 0x0000002399997220 */ /* 0x080fe20000400000 */
[-C--:B------:R-:W-:Y:S01]  /*9510*/  FMUL R156, R156, R35.reuse ;  /* 0x000000239c9c7220 */ /* 0x080fe20000400000 */
[-C--:B------:R-:W-:Y:S01]  /*9520*/  FMUL R157, R157, R35.reuse ;  /* 0x000000239d9d7220 */ /* 0x080fe20000400000 */
[----:B----4-:R-:W-:Y:S01]  /*9530*/  @!P4 FMUL R30, R30, R30 ;  /* 0x0000001e1e1ec220 */ /* 0x010fe20000400000 */
        /* <DEDUP_REMOVED lines=107> */
[----:B-1----:R-:W-:-:S07]  /*9bf0*/  FMUL R71, R71, R30 ;  /* 0x0000001e47477220 */ /* 0x002fce0000400000 */
.L_x_45:
[----:B-1----:R1:W2:Y:S02]  /*9c00*/  SYNCS.PHASECHK.TRANS64.TRYWAIT P3, [R39+URZ+0x23000], R34 ;  /* 0x02300022270075a7 */ /* 0x0022a4000806017f */
[----:B--2---:R-:W-:Y:S05]  /*9c10*/  @!P3 NANOSLEEP.SYNCS 0x989680 ;  /* 0x009896800000b95d */ /* 0x004fea0003900000 */
[----:B------:R-:W2:Y:S02]  /*9c20*/  @!P3 SYNCS.PHASECHK.TRANS64 P3, [R39+URZ+0x23000], R34 ;  /* 0x023000222700b5a7 */ /* 0x000ea4000806007f */
[----:B--2---:R-:W-:Y:S05]  /*9c30*/  @!P3 BRA `(.L_x_45) ;  /* 0xfffffffc00f0b947 */ /* 0x004fea000383ffff */
[----:B------:R-:W-:Y:S05]  /*9c40*/  BSYNC B0 ;  /* 0x0000000000007941 */ /* 0x000fea0003800000 */
.L_x_44:
[----:B-1----:R-:W1:Y:S01]  /*9c50*/  LDC R34, c[0x0][0x604] ;  /* 0x00018100ff227b82 */ /* 0x002e620000000800 */
[----:B------:R-:W-:Y:S05]  /*9c60*/  WARPSYNC.ALL ;  /* 0x0000000000007948 */ /* 0x000fea0003800000 */
[----:B------:R-:W-:-:S05]  /*9c70*/  IMAD.MOV.U32 R191, RZ, RZ, -0x7fffffe0 ;  /* 0x80000020ffbf7424 */ /* 0x000fca00078e00ff */
[----:B------:R-:W-:Y:S01]  /*9c80*/  R2UR UR47, R191 ;  /* 0x00000000bf2f72ca */ /* 0x000fe200000e0000 */
[-C--:B-1----:R-:W-:Y:S01]  /*9c90*/  FMUL R39, R41, R34.reuse ;  /* 0x0000002229277220 */ /* 0x082fe20000400000 */
[----:B------:R-:W-:-:S03]  /*9ca0*/  FMUL R52, R52, R34 ;  /* 0x0000002234347220 */ /* 0x000fc60000400000 */
[-CC-:B------:R-:W-:Y:S01]  /*9cb0*/  FFMA R194, R194, R34.reuse, -R39.reuse ;  /* 0x00000022c2c27223 */ /* 0x180fe20000000827 */
[-CC-:B------:R-:W-:Y:S01]  /*9cc0*/  FFMA R25, R25, R34.reuse, -R52.reuse ;  /* 0x0000002219197223 */ /* 0x180fe20000000834 */
[-CC-:B------:R-:W-:Y:S01]  /*9cd0*/  FFMA R36, R36, R34.reuse, -R52.reuse ;  /* 0x0000002224247223 */ /* 0x180fe20000000834 */
[-CC-:B------:R-:W-:Y:S01]  /*9ce0*/  FFMA R42, R38, R34.reuse, -R39.reuse ;  /* 0x00000022262a7223 */ /* 0x180fe20000000827 */
[-CC-:B------:R-:W-:Y:S01]  /*9cf0*/  FFMA R49, R198, R34.reuse, -R39.reuse ;  /* 0x00000022c6317223 */ /* 0x180fe20000000827 */
[----:B------:R-:W-:Y:S01]  /*9d00*/  FSETP.GEU.AND P4, PT, R194, -126, PT ;  /* 0xc2fc0000c200780b */ /* 0x000fe20003f8e000 */
[-CC-:B------:R-:W-:Y:S01]  /*9d10*/  FFMA R29, R29, R34.reuse, -R52.reuse ;  /* 0x000000221d1d7223 */ /* 0x180fe20000000834 */
[----:B------:R-:W-:Y:S01]  /*9d20*/  FSETP.GEU.AND P6, PT, R25, -126, PT ;  /* 0xc2fc00001900780b */ /* 0x000fe20003fce000 */
[-CC-:B------:R-:W-:Y:S01]  /*9d30*/  FFMA R27, R27, R34.reuse, -R52.reuse ;  /* 0x000000221b1b7223 */ /* 0x180fe20000000834 */
[----:B------:R-:W-:Y:S01]  /*9d40*/  FSETP.GEU.AND P5, PT, R36, -126, PT ;  /* 0xc2fc00002400780b */ /* 0x000fe20003fae000 */
[-CC-:B------:R-:W-:Y:S01]  /*9d50*/  FFMA R33, R33, R34.reuse, -R52.reuse ;  /* 0x0000002221217223 */ /* 0x180fe20000000834 */
[----:B------:R-:W-:Y:S01]  /*9d60*/  FSETP.GEU.AND P3, PT, R42, -126, PT ;  /* 0xc2fc00002a00780b */ /* 0x000fe20003f6e000 */
[-CC-:B------:R-:W-:Y:S01]  /*9d70*/  FFMA R196, R196, R34.reuse, -R39.reuse ;  /* 0x00000022c4c47223 */ /* 0x180fe20000000827 */
[-CC-:B------:R-:W-:Y:S01]  /*9d80*/  FFMA R189, R195, R34.reuse, -R52.reuse ;  /* 0x00000022c3bd7223 */ /* 0x180fe20000000834 */
[-CC-:B------:R-:W-:Y:S01]  /*9d90*/  FFMA R195, R199, R34.reuse, -R52.reuse ;  /* 0x00000022c7c37223 */ /* 0x180fe20000000834 */
[-CC-:B------:R-:W-:Y:S01]  /*9da0*/  FFMA R48, R193, R34.reuse, -R52.reuse ;  /* 0x00000022c1307223 */ /* 0x180fe20000000834 */
[-CC-:B------:R-:W-:Y:S01]  /*9db0*/  FFMA R201, R201, R34.reuse, -R52.reuse ;  /* 0x00000022c9c97223 */ /* 0x180fe20000000834 */
[-CC-:B------:R-:W-:Y:S01]  /*9dc0*/  FFMA R203, R203, R34.reuse, -R52.reuse ;  /* 0x00000022cbcb7223 */ /* 0x180fe20000000834 */
[----:B------:R-:W-:Y:S01]  /*9dd0*/  @!P4 FMUL R194, R194, 0.5 ;  /* 0x3f000000c2c2c820 */ /* 0x000fe20000400000 */
[-CC-:B------:R-:W-:Y:S01]  /*9de0*/  FFMA R199, R205, R34.reuse, -R52.reuse ;  /* 0x00000022cdc77223 */ /* 0x180fe20000000834 */
[----:B------:R-:W-:Y:S01]  /*9df0*/  @!P6 FMUL R25, R25, 0.5 ;  /* 0x3f0000001919e820 */ /* 0x000fe20000400000 */
[-CC-:B------:R-:W-:Y:S01]  /*9e00*/  FFMA R198, R47, R34.reuse, -R52.reuse ;  /* 0x000000222fc67223 */ /* 0x180fe20000000834 */
[----:B------:R1:W2:Y:S01]  /*9e10*/  MUFU.EX2 R40, R194 ;  /* 0x000000c200287308 */ /* 0x0002a20000000800 */
[----:B------:R-:W-:Y:S01]  /*9e20*/  @!P5 FMUL R36, R36, 0.5 ;  /* 0x3f0000002424d820 */ /* 0x000fe20000400000 */
[----:B------:R-:W-:Y:S01]  /*9e30*/  @!P3 FMUL R42, R42, 0.5 ;  /* 0x3f0000002a2ab820 */ /* 0x000fe20000400000 */
[-C--:B------:R-:W-:Y:S01]  /*9e40*/  FFMA R187, R209, R34.reuse, -R52 ;  /* 0x00000022d1bb7223 */ /* 0x080fe20000000834 */
[----:B------:R-:W-:Y:S01]  /*9e50*/  FFMA R50, R28, R34, -R39 ;  /* 0x000000221c327223 */ /* 0x000fe20000000827 */
[----:B------:R-:W-:-:S02]  /*9e60*/  IMAD.U32 R28, RZ, RZ, UR15 ;  /* 0x0000000fff1c7e24 */ /* 0x000fc4000f8e00ff */
[-CC-:B------:R-:W-:Y:S01]  /*9e70*/  FFMA R200, R24, R34.reuse, -R39.reuse ;  /* 0x0000002218c87223 */ /* 0x180fe20000000827 */
[----:B------:R-:W-:Y:S01]  /*9e80*/  MOV R47, 0x80000020 ;  /* 0x80000020002f7802 */ /* 0x000fe20000000f00 */
[----:B------:R3:W4:Y:S01]  /*9e90*/  MUFU.EX2 R41, R25 ;  /* 0x0000001900297308 */ /* 0x0007220000000800 */
[----:B------:R-:W-:Y:S02]  /*9ea0*/  IMAD R28, R31, 0x700, R28 ;  /* 0x000007001f1c7824 */ /* 0x000fe400078e021c */
[-CC-:B-1----:R-:W-:Y:S01]  /*9eb0*/  FFMA R194, R190, R34.reuse, -R39.reuse ;  /* 0x00000022bec27223 */ /* 0x182fe20000000827 */
[----:B------:R-:W-:Y:S01]  /*9ec0*/  R2UR UR23, R47 ;  /* 0x000000002f1772ca */ /* 0x000fe200000e0000 */
[-CC-:B------:R-:W-:Y:S01]  /*9ed0*/  FFMA R37, R37, R34.reuse, -R39.reuse ;  /* 0x0000002225257223 */ /* 0x180fe20000000827 */
[----:B------:R-:W-:Y:S01]  /*9ee0*/  MOV R193, 0x80000020 ;  /* 0x8000002000c17802 */ /* 0x000fe20000000f00 */
[----:B------:R-:W-:Y:S01]  /*9ef0*/  FFMA R54, R54, R34, -R39 ;  /* 0x0000002236367223 */ /* 0x000fe20000000827 */
[----:B------:R-:W-:Y:S01]  /*9f00*/  IADD3 R190, R28, 0x400, RZ ;  /* 0x000004001cbe7810 */ /* 0x000fe20007ffe0ff */
[----:B------:R-:W1:Y:S01]  /*9f10*/  MUFU.EX2 R38, R36 ;  /* 0x0000002400267308 */ /* 0x000e620000000800 */
[----:B--2---:R-:W-:Y:S01]  /*9f20*/  @!P4 FMUL R40, R40, R40 ;  /* 0x000000282828c220 */ /* 0x004fe20000400000 */
[----:B------:R-:W-:Y:S01]  /*9f30*/  FSETP.GEU.AND P4, PT, R49, -126, PT ;  /* 0xc2fc00003100780b */ /* 0x000fe20003f8e000 */
[-CC-:B---3--:R-:W-:Y:S01]  /*9f40*/  FFMA R25, R197, R34.reuse, -R52.reuse ;  /* 0x00000022c5197223 */ /* 0x188fe20000000834 */
[-CC-:B------:R-:W-:Y:S01]  /*9f50*/  FFMA R197, R207, R34.reuse, -R52.reuse ;  /* 0x00000022cfc57223 */ /* 0x180fe20000000834 */
[----:B------:R-:W-:Y:S01]  /*9f60*/  FFMA R52, R53, R34, -R52 ;  /* 0x0000002235347223 */ /* 0x000fe20000000834 */
[----:B------:R-:W-:-:S02]  /*9f70*/  R2UR UR18, R28 ;  /* 0x000000001c1272ca */ /* 0x000fc400000e0000 */
[----:B------:R-:W2:Y:S01]  /*9f80*/  MUFU.EX2 R45, R42 ;  /* 0x0000002a002d7308 */ /* 0x000ea20000000800 */
[----:B----4-:R-:W-:Y:S01]  /*9f90*/  @!P6 FMUL R41, R41, R41 ;  /* 0x000000292929e220 */ /* 0x010fe20000400000 */
[----:B------:R-:W-:Y:S02]  /*9fa0*/  FSETP.GEU.AND P6, PT, R29, -126, PT ;  /* 0xc2fc00001d00780b */ /* 0x000fe40003fce000 */
[----:B------:R-:W-:Y:S02]  /*9fb0*/  R2UR UR46, R190 ;  /* 0x00000000be2e72ca */ /* 0x000fe400000e0000 */
[----:B------:R-:W-:Y:S01]  /*9fc0*/  IADD3 R46, R28, 0x100, RZ ;  /* 0x000001001c2e7810 */ /* 0x000fe20007ffe0ff */
[----:B------:R-:W-:Y:S01]  /*9fd0*/  @!P4 FMUL R49, R49, 0.5 ;  /* 0x3f0000003131c820 */ /* 0x000fe20000400000 */
[----:B------:R-:W-:Y:S01]  /*9fe0*/  R2UR UR27, R193 ;  /* 0x00000000c11b72ca */ /* 0x000fe200000e0000 */
[----:B-1----:R-:W-:Y:S01]  /*9ff0*/  @!P5 FMUL R38, R38, R38 ;  /* 0x000000262626d220 */ /* 0x002fe20000400000 */
[----:B------:R-:W-:-:S02]  /*a000*/  FSETP.GEU.AND P5, PT, R27, -126, PT ;  /* 0xc2fc00001b00780b */ /* 0x000fc40003fae000 */
[----:B------:R-:W-:Y:S01]  /*a010*/  R2UR UR22, R46 ;  /* 0x000000002e1672ca */ /* 0x000fe200000e0000 */
[----:B------:R-:W1:Y:S01]  /*a020*/  MUFU.EX2 R49, R49 ;  /* 0x0000003100317308 */ /* 0x000e620000000800 */
[----:B------:R-:W-:Y:S01]  /*a030*/  F2FP.BF16.F32.PACK_AB R24, R41, R38 ;  /* 0x000000262918723e */ /* 0x000fe200000010ff */
[----:B------:R-:W-:Y:S01]  /*a040*/  @!P6 FMUL R29, R29, 0.5 ;  /* 0x3f0000001d1de820 */ /* 0x000fe20000400000 */
[----:B------:R-:W-:Y:S02]  /*a050*/  VIADD R46, R28, 0x300 ;  /* 0x000003001c2e7836 */ /* 0x000fe40000000000 */
[----:B--2---:R-:W-:Y:S01]  /*a060*/  @!P3 FMUL R45, R45, R45 ;  /* 0x0000002d2d2db220 */ /* 0x004fe20000400000 */
[----:B------:R-:W-:Y:S01]  /*a070*/  FSETP.GEU.AND P3, PT, R196, -126, PT ;  /* 0xc2fc0000c400780b */ /* 0x000fe20003f6e000 */
[----:B------:R-:W-:Y:S01]  /*a080*/  FFMA R38, R35, R180, R38 ;  /* 0x000000b423267223 */ /* 0x000fe20000000026 */
[----:B------:R-:W-:Y:S01]  /*a090*/  R2UR UR35, R47 ;  /* 0x000000002f2372ca */ /* 0x000fe200000e0000 */
[----:B------:R2:W3:Y:S01]  /*a0a0*/  MUFU.EX2 R43, R29 ;  /* 0x0000001d002b7308 */ /* 0x0004e20000000800 */
[----:B------:R-:W-:Y:S01]  /*a0b0*/  R2UR UR34, R46 ;  /* 0x000000002e2272ca */ /* 0x000fe200000e0000 */
[----:B------:R-:W-:Y:S01]  /*a0c0*/  @!P5 FMUL R27, R27, 0.5 ;  /* 0x3f0000001b1bd820 */ /* 0x000fe20000400000 */
[----:B------:R-:W-:Y:S01]  /*a0d0*/  IADD3 R46, R28, 0x500, RZ ;  /* 0x000005001c2e7810 */ /* 0x000fe20007ffe0ff */
[----:B------:R-:W-:Y:S01]  /*a0e0*/  FADD R41, R38, R41 ;  /* 0x0000002926297221 */ /* 0x000fe20000000000 */
[----:B------:R-:W-:-:S02]  /*a0f0*/  R2UR UR51, R47 ;  /* 0x000000002f3372ca */ /* 0x000fc400000e0000 */
[----:B------:R-:W-:Y:S01]  /*a100*/  R2UR UR50, R46 ;  /* 0x000000002e3272ca */ /* 0x000fe200000e0000 */
[----:B------:R4:W5:Y:S01]  /*a110*/  MUFU.EX2 R36, R27 ;  /* 0x0000001b00247308 */ /* 0x0009620000000800 */
[----:B-1----:R-:W-:Y:S01]  /*a120*/  @!P4 FMUL R49, R49, R49 ;  /* 0x000000313131c220 */ /* 0x002fe20000400000 */
[----:B--2---:R-:W-:Y:S02]  /*a130*/  IMAD.MOV.U32 R29, RZ, RZ, -0x7fffffe0 ;  /* 0x80000020ff1d7424 */ /* 0x004fe400078e00ff */
[----:B------:R-:W-:Y:S01]  /*a140*/  @!P3 FMUL R196, R196, 0.5 ;  /* 0x3f000000c4c4b820 */ /* 0x000fe20000400000 */
[----:B------:R-:W-:Y:S02]  /*a150*/  IADD3 R46, R28, 0x40, RZ ;  /* 0x000000401c2e7810 */ /* 0x000fe40007ffe0ff */
[----:B------:R-:W-:Y:S02]  /*a160*/  R2UR UR11, R47 ;  /* 0x000000002f0b72ca */ /* 0x000fe400000e0000 */
[----:B------:R-:W-:Y:S01]  /*a170*/  R2UR UR19, R29 ;  /* 0x000000001d1372ca */ /* 0x000fe200000e0000 */
[----:B----4-:R-:W-:Y:S01]  /*a180*/  FFMA R27, R192, R34, -R39 ;  /* 0x00000022c01b7223 */ /* 0x010fe20000000827 */
[----:B---3--:R-:W-:Y:S01]  /*a190*/  @!P6 FMUL R43, R43, R43 ;  /* 0x0000002b2b2be220 */ /* 0x008fe20000400000 */
[----:B------:R-:W-:Y:S01]  /*a1a0*/  FSETP.GEU.AND P6, PT, R33, -126, PT ;  /* 0xc2fc00002100780b */ /* 0x000fe20003fce000 */
[----:B------:R1:W2:Y:S01]  /*a1b0*/  MUFU.EX2 R42, R196 ;  /* 0x000000c4002a7308 */ /* 0x0002a20000000800 */
[----:B------:R-:W-:-:S02]  /*a1c0*/  IADD3 R192, R28, 0x200, RZ ;  /* 0x000002001cc07810 */ /* 0x000fc40007ffe0ff */
[----:B------:R-:W-:Y:S02]  /*a1d0*/  FSETP.GEU.AND P4, PT, R27, -126, PT ;  /* 0xc2fc00001b00780b */ /* 0x000fe40003f8e000 */
[----:B------:R-:W-:Y:S01]  /*a1e0*/  R2UR UR26, R192 ;  /* 0x00000000c01a72ca */ /* 0x000fe200000e0000 */
[----:B------:R-:W-:Y:S02]  /*a1f0*/  VIADD R192, R28, 0x140 ;  /* 0x000001401cc07836 */ /* 0x000fe40000000000 */
[----:B-----5:R-:W-:Y:S01]  /*a200*/  @!P5 FMUL R36, R36, R36 ;  /* 0x000000242424d220 */ /* 0x020fe20000400000 */
[----:B------:R-:W-:Y:S01]  /*a210*/  FSETP.GEU.AND P5, PT, R48, -126, PT ;  /* 0xc2fc00003000780b */ /* 0x000fe20003fae000 */
[----:B-1----:R-:W-:Y:S01]  /*a220*/  FFMA R196, R26, R34, -R39 ;  /* 0x000000221ac47223 */ /* 0x002fe20000000827 */
[----:B------:R-:W-:Y:S01]  /*a230*/  R2UR UR10, R46 ;  /* 0x000000002e0a72ca */ /* 0x000fe200000e0000 */
[----:B------:R-:W-:Y:S02]  /*a240*/  VIADD R46, R28, 0x340 ;  /* 0x000003401c2e7836 */ /* 0x000fe40000000000 */
[----:B------:R-:W-:Y:S01]  /*a250*/  @!P6 FMUL R33, R33, 0.5 ;  /* 0x3f0000002121e820 */ /* 0x000fe20000400000 */
[----:B------:R-:W-:-:S02]  /*a260*/  R2UR UR6, R192 ;  /* 0x00000000c00672ca */ /* 0x000fc400000e0000 */
[----:B------:R-:W-:Y:S01]  /*a270*/  F2FP.BF16.F32.PACK_AB R26, R43, R36 ;  /* 0x000000242b1a723e */ /* 0x000fe200000010ff */
[----:B------:R-:W-:Y:S01]  /*a280*/  @!P4 FMUL R27, R27, 0.5 ;  /* 0x3f0000001b1bc820 */ /* 0x000fe20000400000 */
[----:B------:R1:W3:Y:S01]  /*a290*/  MUFU.EX2 R53, R33 ;  /* 0x0000002100357308 */ /* 0x0002e20000000800 */
[----:B--2---:R-:W-:Y:S01]  /*a2a0*/  @!P3 FMUL R42, R42, R42 ;  /* 0x0000002a2a2ab220 */ /* 0x004fe20000400000 */
[----:B------:R-:W-:Y:S01]  /*a2b0*/  FSETP.GEU.AND P3, PT, R50, -126, PT ;  /* 0xc2fc00003200780b */ /* 0x000fe20003f6e000 */
[----:B------:R-:W-:Y:S01]  /*a2c0*/  FADD R36, R41, R36 ;  /* 0x0000002429247221 */ /* 0x000fe20000000000 */
[----:B------:R-:W-:Y:S01]  /*a2d0*/  @!P5 FMUL R48, R48, 0.5 ;  /* 0x3f0000003030d820 */ /* 0x000fe20000400000 */
[----:B------:R-:W-:Y:S02]  /*a2e0*/  R2UR UR7, R193 ;  /* 0x00000000c10772ca */ /* 0x000fe400000e0000 */
[----:B------:R-:W-:Y:S01]  /*a2f0*/  MOV R47, 0x80000020 ;  /* 0x80000020002f7802 */ /* 0x000fe20000000f00 */
[----:B------:R2:W4:Y:S01]  /*a300*/  MUFU.EX2 R29, R27 ;  /* 0x0000001b001d7308 */ /* 0x0005220000000800 */
[----:B-1----:R-:W-:Y:S01]  /*a310*/  MOV R33, 0x80000020 ;  /* 0x8000002000217802 */ /* 0x002fe20000000f00 */
[----:B------:R-:W-:-:S03]  /*a320*/  FADD R43, R36, R43 ;  /* 0x0000002b242b7221 */ /* 0x000fc60000000000 */
[----:B------:R-:W-:Y:S02]  /*a330*/  R2UR UR55, R33 ;  /* 0x00000000213772ca */ /* 0x000fe400000e0000 */
[----:B------:R-:W-:Y:S01]  /*a340*/  @!P3 FMUL R50, R50, 0.5 ;  /* 0x3f0000003232b820 */ /* 0x000fe20000400000 */
[----:B------:R-:W1:Y:S01]  /*a350*/  MUFU.EX2 R48, R48 ;  /* 0x0000003000307308 */ /* 0x000e620000000800 */
[----:B--2---:R-:W-:Y:S01]  /*a360*/  FFMA R27, R32, R34, -R39 ;  /* 0x00000022201b7223 */ /* 0x004fe20000000827 */
[----:B---3--:R-:W-:Y:S01]  /*a370*/  @!P6 FMUL R53, R53, R53 ;  /* 0x000000353535e220 */ /* 0x008fe20000400000 */
[----:B------:R-:W-:Y:S02]  /*a380*/  FSETP.GEU.AND P6, PT, R25, -126, PT ;  /* 0xc2fc00001900780b */ /* 0x000fe40003fce000 */
[----:B------:R-:W-:-:S03]  /*a390*/  IADD3 R32, R28, 0x600, RZ ;  /* 0x000006001c207810 */ /* 0x000fc60007ffe0ff */
[----:B------:R-:W2:Y:S01]  /*a3a0*/  MUFU.EX2 R50, R50 ;  /* 0x0000003200327308 */ /* 0x000ea20000000800 */
[----:B----4-:R-:W-:Y:S01]  /*a3b0*/  @!P4 FMUL R29, R29, R29 ;  /* 0x0000001d1d1dc220 */ /* 0x010fe20000400000 */
[----:B------:R-:W-:Y:S02]  /*a3c0*/  FSETP.GEU.AND P4, PT, R27, -126, PT ;  /* 0xc2fc00001b00780b */ /* 0x000fe40003f8e000 */
[----:B------:R-:W-:Y:S02]  /*a3d0*/  R2UR UR54, R32 ;  /* 0x00000000203672ca */ /* 0x000fe400000e0000 */
[----:B------:R-:W-:Y:S02]  /*a3e0*/  IADD3 R32, R28, 0x240, RZ ;  /* 0x000002401c207810 */ /* 0x000fe40007ffe0ff */
[----:B------:R-:W-:Y:S01]  /*a3f0*/  @!P6 FMUL R25, R25, 0.5 ;  /* 0x3f0000001919e820 */ /* 0x000fe20000400000 */
[----:B-1----:R-:W-:Y:S01]  /*a400*/  @!P5 FMUL R48, R48, R48 ;  /* 0x000000303030d220 */ /* 0x002fe20000400000 */
[----:B------:R-:W-:-:S02]  /*a410*/  FSETP.GEU.AND P5, PT, R189, -126, PT ;  /* 0xc2fc0000bd00780b */ /* 0x000fc40003fae000 */
[----:B------:R1:W3:Y:S03]  /*a420*/  MUFU.EX2 R190, R25 ;  /* 0x0000001900be7308 */ /* 0x0002e60000000800 */
[----:B------:R-:W-:Y:S01]  /*a430*/  @!P4 FMUL R27, R27, 0.5 ;  /* 0x3f0000001b1bc820 */ /* 0x000fe20000400000 */
[----:B--2---:R-:W-:Y:S01]  /*a440*/  @!P3 FMUL R50, R50, R50 ;  /* 0x000000323232b220 */ /* 0x004fe20000400000 */
[----:B------:R-:W-:-:S03]  /*a450*/  FSETP.GEU.AND P3, PT, R194, -126, PT ;  /* 0xc2fc0000c200780b */ /* 0x000fc60003f6e000 */
[----:B------:R2:W4:Y:S01]  /*a460*/  MUFU.EX2 R192, R27 ;  /* 0x0000001b00c07308 */ /* 0x0005220000000800 */
[----:B-1----:R-:W-:Y:S01]  /*a470*/  F2FP.BF16.F32.PACK_AB R25, R40, R45 ;  /* 0x0000002d2819723e */ /* 0x002fe200000010ff */
[----:B------:R-:W-:Y:S01]  /*a480*/  FFMA R45, R30, R179, R45 ;  /* 0x000000b31e2d7223 */ /* 0x000fe2000000002d */
[----:B------:R-:W-:-:S03]  /*a490*/  @!P5 FMUL R189, R189, 0.5 ;  /* 0x3f000000bdbdd820 */ /* 0x000fc60000400000 */
[----:B------:R-:W-:Y:S01]  /*a4a0*/  FADD R45, R45, R40 ;  /* 0x000000282d2d7221 */ /* 0x000fe20000000000 */
[----:B--2---:R-:W-:Y:S02]  /*a4b0*/  F2FP.BF16.F32.PACK_AB R27, R49, R42 ;  /* 0x0000002a311b723e */ /* 0x004fe400000010ff */
[----:B------:R-:W1:Y:S01]  /*a4c0*/  MUFU.EX2 R189, R189 ;  /* 0x000000bd00bd7308 */ /* 0x000e620000000800 */
[----:B------:R-:W-:Y:S01]  /*a4d0*/  @!P3 FMUL R194, R194, 0.5 ;  /* 0x3f000000c2c2b820 */ /* 0x000fe20000400000 */
[----:B---3--:R-:W-:Y:S01]  /*a4e0*/  @!P6 FMUL R190, R190, R190 ;  /* 0x000000bebebee220 */ /* 0x008fe20000400000 */
[----:B------:R-:W-:Y:S01]  /*a4f0*/  WARPGROUP.ARRIVE ;  /* 0x00000000000079c5 */ /* 0x000fe20000000000 */
[----:B------:R-:W-:Y:S01]  /*a500*/  FSETP.GEU.AND P6, PT, R201, -126, PT ;  /* 0xc2fc0000c900780b */ /* 0x000fe20003fce000 */
[----:B------:R-:W-:Y:S01]  /*a510*/  FADD R42, R45, R42 ;  /* 0x0000002a2d2a7221 */ /* 0x000fe20000000000 */
[----:B----4-:R-:W-:Y:S02]  /*a520*/  @!P4 FMUL R192, R192, R192 ;  /* 0x000000c0c0c0c220 */ /* 0x010fe40000400000 */
[----:B------:R-:W2:Y:S01]  /*a530*/  MUFU.EX2 R191, R194 ;  /* 0x000000c200bf7308 */ /* 0x000ea20000000800 */
[----:B------:R-:W-:Y:S01]  /*a540*/  HGMMA.64x32x16.F32.BF16 R152, R24, gdesc[UR16].tnspB, R152, gsb0 ;  /* 0x4060001018987df0 */ /* 0x000fe20008001898 */
[----:B------:R-:W-:Y:S01]  /*a550*/  R2UR UR18, R32 ;  /* 0x00000000201272ca */ /* 0x000fe200000e0000 */
[----:B------:R-:W-:Y:S01]  /*a560*/  FADD R49, R42, R49 ;  /* 0x000000312a317221 */ /* 0x000fe20000000000 */
[----:B------:R-:W-:Y:S01]  /*a570*/  R2UR UR19, R33 ;  /* 0x00000000211372ca */ /* 0x000fe200000e0000 */
[----:B------:R-:W-:Y:S01]  /*a580*/  IMAD.MOV.U32 R33, RZ, RZ, -0x7fffffe0 ;  /* 0x80000020ff217424 */ /* 0x000fe200078e00ff */
[----:B------:R-:W-:-:S02]  /*a590*/  IADD3 R32, R28, 0x440, RZ ;  /* 0x000004401c207810 */ /* 0x000fc40007ffe0ff */
[----:B------:R-:W-:Y:S01]  /*a5a0*/  FSETP.GEU.AND P4, PT, R196, -126, PT ;  /* 0xc2fc0000c400780b */ /* 0x000fe20003f8e000 */
[----:B-1----:R-:W-:Y:S01]  /*a5b0*/  @!P5 FMUL R189, R189, R189 ;  /* 0x000000bdbdbdd220 */ /* 0x002fe20000400000 */
[----:B------:R-:W-:Y:S01]  /*a5c0*/  FSETP.GEU.AND P5, PT, R195, -126, PT ;  /* 0xc2fc0000c300780b */ /* 0x000fe20003fae000 */
[----:B------:R-:W-:-:S04]  /*a5d0*/  @!P6 FMUL R201, R201, 0.5 ;  /* 0x3f000000c9c9e820 */ /* 0x000fc80000400000 */
[----:B------:R1:W3:Y:S01]  /*a5e0*/  MUFU.EX2 R194, R201 ;  /* 0x000000c900c27308 */ /* 0x0002e20000000800 */
[----:B--2---:R-:W-:Y:S01]  /*a5f0*/  @!P3 FMUL R191, R191, R191 ;  /* 0x000000bfbfbfb220 */ /* 0x004fe20000400000 */
[----:B------:R-:W-:-:S04]  /*a600*/  FSETP.GEU.AND P3, PT, R200, -126, PT ;  /* 0xc2fc0000c800780b */ /* 0x000fc80003f6e000 */
[----:B------:R-:W-:Y:S02]  /*a610*/  @!P4 FMUL R196, R196, 0.5 ;  /* 0x3f000000c4c4c820 */ /* 0x000fe40000400000 */
[----:B------:R-:W-:Y:S01]  /*a620*/  @!P5 FMUL R195, R195, 0.5 ;  /* 0x3f000000c3c3d820 */ /* 0x000fe20000400000 */
[----:B-1----:R-:W-:-:S03]  /*a630*/  FFMA R201, R44, R34, -R39 ;  /* 0x000000222cc97223 */ /* 0x002fc60000000827 */
[----:B------:R-:W1:Y:S03]  /*a640*/  MUFU.EX2 R196, R196 ;  /* 0x000000c400c47308 */ /* 0x000e660000000800 */
[----:B------:R-:W-:Y:S01]  /*a650*/  @!P3 FMUL R200, R200, 0.5 ;  /* 0x3f000000c8c8b820 */ /* 0x000fe20000400000 */
[----:B---3--:R-:W-:Y:S01]  /*a660*/  @!P6 FMUL R194, R194, R194 ;  /* 0x000000c2c2c2e220 */ /* 0x008fe20000400000 */
[----:B------:R-:W-:-:S03]  /*a670*/  FSETP.GEU.AND P6, PT, R199, -126, PT ;  /* 0xc2fc0000c700780b */ /* 0x000fc60003fce000 */
[----:B------:R-:W2:Y:S08]  /*a680*/  MUFU.EX2 R193, R195 ;  /* 0x000000c300c17308 */ /* 0x000eb00000000800 */
[----:B------:R3:W4:Y:S01]  /*a690*/  MUFU.EX2 R195, R200 ;  /* 0x000000c800c37308 */ /* 0x0007220000000800 */
[----:B-1----:R-:W-:Y:S01]  /*a6a0*/  @!P4 FMUL R196, R196, R196 ;  /* 0x000000c4c4c4c220 */ /* 0x002fe20000400000 */
[----:B------:R-:W-:Y:S01]  /*a6b0*/  FSETP.GEU.AND P4, PT, R201, -126, PT ;  /* 0xc2fc0000c900780b */ /* 0x000fe20003f8e000 */
[----:B------:R-:W-:Y:S01]  /*a6c0*/  @!P6 FMUL R199, R199, 0.5 ;  /* 0x3f000000c7c7e820 */ /* 0x000fe20000400000 */
[----:B------:R-:W-:-:S02]  /*a6d0*/  WARPGROUP.DEPBAR.LE gsb0, 0x0 ;  /* 0x00008000000079c5 */ /* 0x000fc40000010000 */
[----:B------:R-:W-:Y:S01]  /*a6e0*/  WARPGROUP.ARRIVE ;  /* 0x00000000000079c5 */ /* 0x000fe20000000000 */
[----:B---3--:R-:W-:Y:S01]  /*a6f0*/  FFMA R200, R186, R34, -R39 ;  /* 0x00000022bac87223 */ /* 0x008fe20000000827 */
[----:B--2---:R-:W-:Y:S01]  /*a700*/  @!P5 FMUL R193, R193, R193 ;  /* 0x000000c1c1c1d220 */ /* 0x004fe20000400000 */
[----:B------:R-:W-:Y:S01]  /*a710*/  FSETP.GEU.AND P5, PT, R203, -126, PT ;  /* 0xc2fc0000cb00780b */ /* 0x000fe20003fae000 */
[----:B------:R-:W1:Y:S05]  /*a720*/  MUFU.EX2 R199, R199 ;  /* 0x000000c700c77308 */ /* 0x000e6a0000000800 */
[----:B------:R-:W-:Y:S01]  /*a730*/  @!P4 FMUL R201, R201, 0.5 ;  /* 0x3f000000c9c9c820 */ /* 0x000fe20000400000 */
[----:B------:R-:W-:Y:S01]  /*a740*/  HGMMA.64x32x16.F32.BF16 R136, R24, gdesc[UR20].tnspB, R136, gsb0 ;  /* 0x4060001418887df0 */ /* 0x000fe20008001888 */
[----:B------:R-:W-:Y:S01]  /*a750*/  R2UR UR22, R46 ;  /* 0x000000002e1672ca */ /* 0x000fe200000e0000 */
[----:B----4-:R-:W-:Y:S01]  /*a760*/  @!P3 FMUL R195, R195, R195 ;  /* 0x000000c3c3c3b220 */ /* 0x010fe20000400000 */
[----:B------:R-:W-:Y:S01]  /*a770*/  R2UR UR23, R47 ;  /* 0x000000002f1772ca */ /* 0x000fe200000e0000 */
[----:B------:R-:W-:Y:S01]  /*a780*/  VIADD R46, R28, 0x180 ;  /* 0x000001801c2e7836 */ /* 0x000fe20000000000 */
[----:B------:R-:W-:Y:S01]  /*a790*/  FSETP.GEU.AND P3, PT, R200, -126, PT ;  /* 0xc2fc0000c800780b */ /* 0x000fe20003f6e000 */
[----:B------:R-:W2:Y:S01]  /*a7a0*/  MUFU.EX2 R201, R201 ;  /* 0x000000c900c97308 */ /* 0x000ea20000000800 */
[----:B------:R-:W-:Y:S01]  /*a7b0*/  MOV R47, 0x80000020 ;  /* 0x80000020002f7802 */ /* 0x000fe20000000f00 */
[----:B------:R-:W-:-:S06]  /*a7c0*/  @!P5 FMUL R203, R203, 0.5 ;  /* 0x3f000000cbcbd820 */ /* 0x000fcc0000400000 */
[----:B------:R-:W3:Y:S01]  /*a7d0*/  MUFU.EX2 R186, R203 ;  /* 0x000000cb00ba7308 */ /* 0x000ee20000000800 */
[----:B-1----:R-:W-:Y:S01]  /*a7e0*/  @!P6 FMUL R199, R199, R199 ;  /* 0x000000c7c7c7e220 */ /* 0x002fe20000400000 */
[----:B------:R-:W-:Y:S02]  /*a7f0*/  FSETP.GEU.AND P6, PT, R197, -126, PT ;  /* 0xc2fc0000c500780b */ /* 0x000fe40003fce000 */
[----:B------:R-:W-:-:S04]  /*a800*/  @!P3 FMUL R200, R200, 0.5 ;  /* 0x3f000000c8c8b820 */ /* 0x000fc80000400000 */
[----:B------:R-:W1:Y:S01]  /*a810*/  MUFU.EX2 R44, R200 ;  /* 0x000000c8002c7308 */ /* 0x000e620000000800 */
[----:B--2---:R-:W-:-:S06]  /*a820*/  @!P4 FMUL R201, R201, R201 ;  /* 0x000000c9c9c9c220 */ /* 0x004fcc0000400000 */
[----:B------:R-:W-:Y:S01]  /*a830*/  @!P6 FMUL R197, R197, 0.5 ;  /* 0x3f000000c5c5e820 */ /* 0x000fe20000400000 */
[----:B---3--:R-:W-:Y:S01]  /*a840*/  @!P5 FMUL R186, R186, R186 ;  /* 0x000000bababad220 */ /* 0x008fe20000400000 */
[----:B------:R-:W-:-:S04]  /*a850*/  FSETP.GEU.AND P5, PT, R198, -126, PT ;  /* 0xc2fc0000c600780b */ /* 0x000fc80003fae000 */
[----:B------:R-:W2:Y:S01]  /*a860*/  MUFU.EX2 R197, R197 ;  /* 0x000000c500c57308 */ /* 0x000ea20000000800 */
[----:B-1----:R-:W-:Y:S01]  /*a870*/  @!P3 FMUL R44, R44, R44 ;  /* 0x0000002c2c2cb220 */ /* 0x002fe20000400000 */
[----:B------:R-:W-:-:S07]  /*a880*/  FSETP.GEU.AND P3, PT, R37, -126, PT ;  /* 0xc2fc00002500780b */ /* 0x000fce0003f6e000 */
[----:B------:R-:W-:Y:S01]  /*a890*/  @!P5 FMUL R198, R198, 0.5 ;  /* 0x3f000000c6c6d820 */ /* 0x000fe20000400000 */
[----:B------:R-:W-:Y:S02]  /*a8a0*/  WARPGROUP.DEPBAR.LE gsb0, 0x0 ;  /* 0x00008000000079c5 */ /* 0x000fe40000010000 */
[----:B------:R-:W-:-:S03]  /*a8b0*/  WARPGROUP.ARRIVE ;  /* 0x00000000000079c5 */ /* 0x000fc60000000000 */
[----:B------:R-:W-:Y:S01]  /*a8c0*/  @!P3 FMUL R37, R37, 0.5 ;  /* 0x3f0000002525b820 */ /* 0x000fe20000400000 */
[----:B------:R-:W1:Y:S01]  /*a8d0*/  MUFU.EX2 R198, R198 ;  /* 0x000000c600c67308 */ /* 0x000e620000000800 */
[----:B--2---:R-:W-:Y:S01]  /*a8e0*/  @!P6 FMUL R197, R197, R197 ;  /* 0x000000c5c5c5e220 */ /* 0x004fe20000400000 */
[----:B------:R-:W-:Y:S01]  /*a8f0*/  FSETP.GEU.AND P6, PT, R52, -126, PT ;  /* 0xc2fc00003400780b */ /* 0x000fe20003fce000 */
[----:B------:R-:W-:Y:S01]  /*a900*/  HGMMA.64x32x16.F32.BF16 R120, R24, gdesc[UR24].tnspB, R120, gsb0 ;  /* 0x4060001818787df0 */ /* 0x000fe20008001878 */
[----:B------:R-:W-:Y:S02]  /*a910*/  R2UR UR26, R32 ;  /* 0x00000000201a72ca */ /* 0x000fe400000e0000 */
[----:B------:R-:W-:Y:S02]  /*a920*/  R2UR UR27, R33 ;  /* 0x00000000211b72ca */ /* 0x000fe400000e0000 */
[----:B------:R-:W2:Y:S01]  /*a930*/  MUFU.EX2 R37, R37 ;  /* 0x0000002500257308 */ /* 0x000ea20000000800 */
[----:B------:R-:W-:-:S02]  /*a940*/  IADD3 R32, R28, 0x80, RZ ;  /* 0x000000801c207810 */ /* 0x000fc40007ffe0ff */
[----:B------:R-:W-:-:S04]  /*a950*/  MOV R33, 0x80000020 ;  /* 0x8000002000217802 */ /* 0x000fc80000000f00 */
[----:B------:R-:W-:Y:S01]  /*a960*/  @!P6 FMUL R52, R52, 0.5 ;  /* 0x3f0000003434e820 */ /* 0x000fe20000400000 */
[----:B-1----:R-:W-:Y:S01]  /*a970*/  @!P5 FMUL R198, R198, R198 ;  /* 0x000000c6c6c6d220 */ /* 0x002fe20000400000 */
[----:B------:R-:W-:-:S04]  /*a980*/  FSETP.GEU.AND P5, PT, R187, -126, PT ;  /* 0xc2fc0000bb00780b */ /* 0x000fc80003fae000 */
[----:B------:R-:W1:Y:S01]  /*a990*/  MUFU.EX2 R52, R52 ;  /* 0x0000003400347308 */ /* 0x000e620000000800 */
[----:B--2---:R-:W-:Y:S01]  /*a9a0*/  @!P3 FMUL R37, R37, R37 ;  /* 0x000000252525b220 */ /* 0x004fe20000400000 */
[----:B------:R-:W-:-:S07]  /*a9b0*/  FSETP.GEU.AND P3, PT, R54, -126, PT ;  /* 0xc2fc00003600780b */ /* 0x000fce0003f6e000 */
[----:B------:R-:W-:-:S06]  /*a9c0*/  @!P5 FMUL R187, R187, 0.5 ;  /* 0x3f000000bbbbd820 */ /* 0x000fcc0000400000 */
[----:B------:R-:W2:Y:S01]  /*a9d0*/  MUFU.EX2 R187, R187 ;  /* 0x000000bb00bb7308 */ /* 0x000ea20000000800 */
[----:B-1----:R-:W-:Y:S01]  /*a9e0*/  @!P6 FMUL R52, R52, R52 ;  /* 0x000000343434e220 */ /* 0x002fe20000400000 */
[----:B------:R-:W-:-:S06]  /*a9f0*/  @!P3 FMUL R54, R54, 0.5 ;  /* 0x3f0000003636b820 */ /* 0x000fcc0000400000 */
[----:B------:R-:W1:Y:S01]  /*aa00*/  MUFU.EX2 R54, R54 ;  /* 0x0000003600367308 */ /* 0x000e620000000800 */
[----:B------:R-:W-:Y:S02]  /*aa10*/  WARPGROUP.DEPBAR.LE gsb0, 0x0 ;  /* 0x00008000000079c5 */ /* 0x000fe40000010000 */
[----:B------:R-:W-:Y:S01]  /*aa20*/  WARPGROUP.ARRIVE ;  /* 0x00000000000079c5 */ /* 0x000fe20000000000 */
[----:B--2---:R-:W-:-:S05]  /*aa30*/  @!P5 FMUL R187, R187, R187 ;  /* 0x000000bbbbbbd220 */ /* 0x004fca0000400000 */
[----:B------:R-:W-:Y:S01]  /*aa40*/  HGMMA.64x32x16.F32.BF16 R104, R24, gdesc[UR32].tnspB, R104, gsb0 ;  /* 0x4060002018687df0 */ /* 0x000fe20008001868 */
[----:B-1----:R-:W-:Y:S02]  /*aa50*/  @!P3 FMUL R54, R54, R54 ;  /* 0x000000363636b220 */ /* 0x002fe40000400000 */
[----:B------:R-:W-:Y:S02]  /*aa60*/  WARPGROUP.DEPBAR.LE gsb0, 0x0 ;  /* 0x00008000000079c5 */ /* 0x000fe40000010000 */
[----:B------:R-:W-:-:S06]  /*aa70*/  WARPGROUP.ARRIVE ;  /* 0x00000000000079c5 */ /* 0x000fcc0000000000 */
[----:B------:R-:W-:Y:S03]  /*aa80*/  HGMMA.64x32x16.F32.BF16 R88, R24, gdesc[UR44].tnspB, R88, gsb0 ;  /* 0x4060002c18587df0 */ /* 0x000fe60008001858 */
[----:B------:R-:W-:Y:S02]  /*aa90*/  WARPGROUP.DEPBAR.LE gsb0, 0x0 ;  /* 0x00008000000079c5 */ /* 0x000fe40000010000 */
[----:B------:R-:W-:-:S06]  /*aaa0*/  WARPGROUP.ARRIVE ;  /* 0x00000000000079c5 */ /* 0x000fcc0000000000 */
[----:B------:R-:W-:Y:S03]  /*aab0*/  HGMMA.64x32x16.F32.BF16 R72, R24, gdesc[UR48].tnspB, R72, gsb0 ;  /* 0x4060003018487df0 */ /* 0x000fe60008001848 */
[----:B------:R-:W-:Y:S02]  /*aac0*/  WARPGROUP.DEPBAR.LE gsb0, 0x0 ;  /* 0x00008000000079c5 */ /* 0x000fe40000010000 */
[----:B------:R-:W-:-:S06]  /*aad0*/  WARPGROUP.ARRIVE ;  /* 0x00000000000079c5 */ /* 0x000fcc0000000000 */
[----:B------:R-:W-:Y:S03]  /*aae0*/  HGMMA.64x32x16.F32.BF16 R56, R24, gdesc[UR52].tnspB, R56, gsb0 ;  /* 0x4060003418387df0 */ /* 0x000fe60008001838 */
[----:B------:R-:W-:Y:S02]  /*aaf0*/  WARPGROUP.DEPBAR.LE gsb0, 0x0 ;  /* 0x00008000000079c5 */ /* 0x000fe40000010000 */
[----:B------:R-:W-:Y:S01]  /*ab00*/  IMAD.MOV.U32 R27, RZ, RZ, -0x7fffffe0 ;  /* 0x80000020ff1b7424 */ /* 0x000fe200078e00ff */
[C---:B------:R-:W-:Y:S02]  /*ab10*/  IADD3 R26, R28.reuse, 0x540, RZ ;  /* 0x000005401c1a7810 */ /* 0x040fe40007ffe0ff */
[----:B------:R-:W-:Y:S02]  /*ab20*/  IADD3 R24, R28, 0x640, RZ ;  /* 0x000006401c187810 */ /* 0x000fe40007ffe0ff */
[----:B------:R-:W-:-:S02]  /*ab30*/  MOV R25, 0x80000020 ;  /* 0x8000002000197802 */ /* 0x000fc40000000f00 */
[----:B------:R-:W-:Y:S02]  /*ab40*/  R2UR UR34, R26 ;  /* 0x000000001a2272ca */ /* 0x000fe400000e0000 */
[----:B------:R-:W-:Y:S02]  /*ab50*/  R2UR UR35, R27 ;  /* 0x000000001b2372ca */ /* 0x000fe400000e0000 */
[----:B------:R-:W-:Y:S02]  /*ab60*/  R2UR UR46, R24 ;  /* 0x00000000182e72ca */ /* 0x000fe400000e0000 */
[----:B------:R-:W-:Y:S02]  /*ab70*/  R2UR UR47, R25 ;  /* 0x00000000192f72ca */ /* 0x000fe400000e0000 */
[----:B------:R-:W-:Y:S01]  /*ab80*/  F2FP.BF16.F32.PACK_AB R24, R53, R48 ;  /* 0x000000303518723e */ /* 0x000fe200000010ff */
[----:B------:R-:W-:Y:S01]  /*ab90*/  FADD R48, R43, R48 ;  /* 0x000000302b307221 */ /* 0x000fe20000000000 */
[----:B------:R-:W-:Y:S01]  /*aba0*/  F2FP.BF16.F32.PACK_AB R25, R29, R50 ;  /* 0x000000321d19723e */ /* 0x000fe200000010ff */
[----:B------:R-:W-:Y:S01]  /*abb0*/  FADD R50, R49, R50 ;  /* 0x0000003231327221 */ /* 0x000fe20000000000 */
        /* <DEDUP_REMOVED lines=10> */
[----:B------:R-:W-:Y:S01]  /*ac60*/  R2UR UR10, R46 ;  /* 0x000000002e0a72ca */ /* 0x000fe200000e0000 */
[-CC-:B------:R-:W-:Y:S01]  /*ac70*/  FFMA R46, R51, R34.reuse, -R39.reuse ;  /* 0x00000022332e7223 */ /* 0x180fe20000000827 */
[----:B------:R-:W-:Y:S01]  /*ac80*/  R2UR UR11, R47 ;  /* 0x000000002f0b72ca */ /* 0x000fe200000e0000 */
[----:B------:R-:W-:-:S03]  /*ac90*/  FFMA R34, R55, R34, -R39 ;  /* 0x0000002237227223 */ /* 0x000fc60000000827 */
[----:B------:R-:W-:-:S13]  /*aca0*/  FSETP.GEU.AND P4, PT, R46, -126, PT ;  /* 0xc2fc00002e00780b */ /* 0x000fda0003f8e000 */
[----:B------:R-:W-:-:S06]  /*acb0*/  @!P4 FMUL R46, R46, 0.5 ;  /* 0x3f0000002e2ec820 */ /* 0x000fcc0000400000 */
[----:B------:R-:W1:Y:S02]  /*acc0*/  MUFU.EX2 R46, R46 ;  /* 0x0000002e002e7308 */ /* 0x000e640000000800 */
[----:B-1----:R-:W-:Y:S01]  /*acd0*/  @!P4 FMUL R46, R46, R46 ;  /* 0x0000002e2e2ec220 */ /* 0x002fe20000400000 */
[----:B------:R-:W-:Y:S01]  /*ace0*/  FSETP.GEU.AND P4, PT, R34, -126, PT ;  /* 0xc2fc00002200780b */ /* 0x000fe20003f8e000 */
[----:B------:R-:W-:Y:S02]  /*acf0*/  WARPGROUP.DEPBAR.LE gsb0, 0x0 ;  /* 0x00008000000079c5 */ /* 0x000fe40000010000 */
[----:B------:R-:W-:-:S10]  /*ad00*/  WARPGROUP.ARRIVE ;  /* 0x00000000000079c5 */ /* 0x000fd40000000000 */
[----:B------:R-:W-:Y:S01]  /*ad10*/  @!P4 FMUL R34, R34, 0.5 ;  /* 0x3f0000002222c820 */ /* 0x000fe20000400000 */
[----:B------:R-:W-:Y:S01]  /*ad20*/  HGMMA.64x32x16.F32.BF16 R136, R24, gdesc[UR4].tnspB, R136, gsb0 ;  /* 0x4060000418887df0 */ /* 0x000fe20008001888 */
[----:B------:R-:W-:Y:S01]  /*ad30*/  R2UR UR6, R32 ;  /* 0x00000000200672ca */ /* 0x000fe200000e0000 */
[----:B------:R-:W-:Y:S01]  /*ad40*/  VIADD R32, R28, 0x280 ;  /* 0x000002801c207836 */ /* 0x000fe20000000000 */
[----:B------:R-:W-:Y:S02]  /*ad50*/  R2UR UR7, R33 ;  /* 0x00000000210772ca */ /* 0x000fe400000e0000 */
[----:B------:R-:W-:Y:S01]  /*ad60*/  MOV R33, 0x80000020 ;  /* 0x8000002000217802 */ /* 0x000fe20000000f00 */
[----:B------:R-:W1:Y:S02]  /*ad70*/  MUFU.EX2 R34, R34 ;  /* 0x0000002200227308 */ /* 0x000e640000000800 */
[----:B-1----:R-:W-:Y:S01]  /*ad80*/  @!P4 FMUL R34, R34, R34 ;  /* 0x000000222222c220 */ /* 0x002fe20000400000 */
[----:B------:R-:W-:-:S02]  /*ad90*/  WARPGROUP.DEPBAR.LE gsb0, 0x0 ;  /* 0x00008000000079c5 */ /* 0x000fc40000010000 */
[----:B------:R-:W-:-:S06]  /*ada0*/  WARPGROUP.ARRIVE ;  /* 0x00000000000079c5 */ /* 0x000fcc0000000000 */
[----:B------:R-:W-:Y:S01]  /*adb0*/  HGMMA.64x32x16.F32.BF16 R120, R24, gdesc[UR16].tnspB, R120, gsb0 ;  /* 0x4060001018787df0 */ /* 0x000fe20008001878 */
[----:B------:R-:W-:Y:S02]  /*adc0*/  R2UR UR18, R32 ;  /* 0x00000000201272ca */ /* 0x000fe400000e0000 */
[----:B------:R-:W-:Y:S01]  /*add0*/  R2UR UR19, R33 ;  /* 0x00000000211372ca */ /* 0x000fe200000e0000 */
[----:B------:R-:W-:Y:S01]  /*ade0*/  IMAD.MOV.U32 R33, RZ, RZ, -0x7fffffe0 ;  /* 0x80000020ff217424 */ /* 0x000fe200078e00ff */
[----:B------:R-:W-:Y:S01]  /*adf0*/  IADD3 R32, R28, 0x680, RZ ;  /* 0x000006801c207810 */ /* 0x000fe20007ffe0ff */
        /* <DEDUP_REMOVED lines=13> */
[C---:B------:R-:W-:Y:S01]  /*aed0*/  IADD3 R26, R28.reuse, 0x380, RZ ;  /* 0x000003801c1a7810 */ /* 0x040fe20007ffe0ff */
[----:B------:R-:W-:Y:S01]  /*aee0*/  VIADD R24, R28, 0x480 ;  /* 0x000004801c187836 */ /* 0x000fe20000000000 */
[----:B------:R-:W-:Y:S01]  /*aef0*/  MOV R27, 0x80000020 ;  /* 0x80000020001b7802 */ /* 0x000fe20000000f00 */
[----:B------:R-:W-:Y:S01]  /*af00*/  IMAD.MOV.U32 R25, RZ, RZ, -0x7fffffe0 ;  /* 0x80000020ff197424 */ /* 0x000fe200078e00ff */
[----:B------:R-:W-:Y:S02]  /*af10*/  R2UR UR22, R26 ;  /* 0x000000001a1672ca */ /* 0x000fe400000e0000 */
[----:B------:R-:W-:-:S02]  /*af20*/  R2UR UR23, R27 ;  /* 0x000000001b1772ca */ /* 0x000fc400000e0000 */
[----:B------:R-:W-:Y:S02]  /*af30*/  IADD3 R26, R28, 0x580, RZ ;  /* 0x000005801c1a7810 */ /* 0x000fe40007ffe0ff */
[----:B------:R-:W-:Y:S02]  /*af40*/  MOV R27, 0x80000020 ;  /* 0x80000020001b7802 */ /* 0x000fe40000000f00 */
[----:B------:R-:W-:Y:S02]  /*af50*/  R2UR UR26, R24 ;  /* 0x00000000181a72ca */ /* 0x000fe400000e0000 */
[----:B------:R-:W-:Y:S02]  /*af60*/  R2UR UR27, R25 ;  /* 0x00000000191b72ca */ /* 0x000fe400000e0000 */
[----:B------:R-:W-:Y:S02]  /*af70*/  R2UR UR34, R26 ;  /* 0x000000001a2272ca */ /* 0x000fe400000e0000 */
[----:B------:R-:W-:-:S02]  /*af80*/  R2UR UR35, R27 ;  /* 0x000000001b2372ca */ /* 0x000fc400000e0000 */
[----:B------:R-:W-:Y:S01]  /*af90*/  F2FP.BF16.F32.PACK_AB R24, R194, R193 ;  /* 0x000000c1c218723e */ /* 0x000fe200000010ff */
[----:B------:R-:W-:Y:S01]  /*afa0*/  FADD R193, R190, R193 ;  /* 0x000000c1bec17221 */ /* 0x000fe20000000000 */
[----:B------:R-:W-:Y:S01]  /*afb0*/  F2FP.BF16.F32.PACK_AB R25, R196, R195 ;  /* 0x000000c3c419723e */ /* 0x000fe200000010ff */
[----:B------:R-:W-:Y:S01]  /*afc0*/  FADD R195, R192, R195 ;  /* 0x000000c3c0c37221 */ /* 0x000fe20000000000 */
[----:B------:R-:W-:Y:S01]  /*afd0*/  F2FP.BF16.F32.PACK_AB R26, R199, R186 ;  /* 0x000000bac71a723e */ /* 0x000fe200000010ff */
[----:B------:R-:W-:Y:S01]  /*afe0*/  FADD R193, R193, R194 ;  /* 0x000000c2c1c17221 */ /* 0x000fe20000000000 */
[----:B------:R-:W-:Y:S01]  /*aff0*/  F2FP.BF16.F32.PACK_AB R27, R201, R44 ;  /* 0x0000002cc91b723e */ /* 0x000fe200000010ff */
[----:B------:R-:W-:Y:S02]  /*b000*/  FADD R195, R195, R196 ;  /* 0x000000c4c3c37221 */ /* 0x000fe40000000000 */
[----:B------:R-:W-:Y:S01]  /*b010*/  FADD R186, R193, R186 ;  /* 0x000000bac1ba7221 */ /* 0x000fe20000000000 */
[----:B------:R-:W-:Y:S01]  /*b020*/  WARPGROUP.ARRIVE ;  /* 0x00000000000079c5 */ /* 0x000fe20000000000 */
[----:B------:R-:W-:-:S02]  /*b030*/  FADD R44, R195, R44 ;  /* 0x0000002cc32c7221 */ /* 0x000fc40000000000 */
[----:B------:R-:W-:Y:S02]  /*b040*/  FADD R199, R186, R199 ;  /* 0x000000c7bac77221 */ /* 0x000fe40000000000 */
[----:B------:R-:W-:Y:S01]  /*b050*/  FADD R44, R44, R201 ;  /* 0x000000c92c2c7221 */ /* 0x000fe20000000000 */
[----:B------:R-:W-:Y:S01]  /*b060*/  HGMMA.64x32x16.F32.BF16 R152, R24, gdesc[UR4].tnspB, R152, gsb0 ;  /* 0x4060000418987df0 */ /* 0x000fe20008001898 */
[----:B------:R-:W-:Y:S01]  /*b070*/  R2UR UR6, R32 ;  /* 0x00000000200672ca */ /* 0x000fe200000e0000 */
[----:B------:R-:W-:Y:S01]  /*b080*/  VIADD R32, R28, 0x5c0 ;  /* 0x000005c01c207836 */ /* 0x000fe20000000000 */
[----:B------:R-:W-:Y:S02]  /*b090*/  R2UR UR7, R33 ;  /* 0x00000000210772ca */ /* 0x000fe400000e0000 */
[----:B------:R-:W-:Y:S01]  /*b0a0*/  MOV R33, 0x80000020 ;  /* 0x8000002000217802 */ /* 0x000fe20000000f00 */
        /* <DEDUP_REMOVED lines=14> */
[----:B------:R-:W-:Y:S01]  /*b190*/  HGMMA.64x32x16.F32.BF16 R72, R24, gdesc[UR32].tnspB, R72, gsb0 ;  /* 0x4060002018487df0 */ /* 0x000fe20008001848 */
[----:B------:R-:W-:Y:S02]  /*b1a0*/  R2UR UR34, R32 ;  /* 0x00000000202272ca */ /* 0x000fe400000e0000 */
[----:B------:R-:W-:Y:S01]  /*b1b0*/  R2UR UR35, R33 ;  /* 0x00000000212372ca */ /* 0x000fe200000e0000 */
        /* <DEDUP_REMOVED lines=9> */
[----:B------:R-:W-:Y:S01]  /*b250*/  R2UR UR10, R26 ;  /* 0x000000001a0a72ca */ /* 0x000fe200000e0000 */
[----:B------:R-:W-:Y:S01]  /*b260*/  VIADD R26, R28, 0x3c0 ;  /* 0x000003c01c1a7836 */ /* 0x000fe20000000000 */
[----:B------:R-:W-:Y:S02]  /*b270*/  R2UR UR6, R24 ;  /* 0x00000000180672ca */ /* 0x000fe400000e0000 */
[----:B------:R-:W-:Y:S02]  /*b280*/  R2UR UR11, R27 ;  /* 0x000000001b0b72ca */ /* 0x000fe400000e0000 */
[----:B------:R-:W-:Y:S02]  /*b290*/  MOV R25, 0x80000020 ;  /* 0x8000002000197802 */ /* 0x000fe40000000f00 */
[----:B------:R-:W-:-:S02]  /*b2a0*/  IADD3 R24, R28, 0x2c0, RZ ;  /* 0x000002c01c187810 */ /* 0x000fc40007ffe0ff */
[----:B------:R-:W-:Y:S02]  /*b2b0*/  MOV R27, 0x80000020 ;  /* 0x80000020001b7802 */ /* 0x000fe40000000f00 */
[----:B------:R-:W-:Y:S01]  /*b2c0*/  R2UR UR19, R25 ;  /* 0x00000000191372ca */ /* 0x000fe200000e0000 */
[----:B------:R-:W-:Y:S01]  /*b2d0*/  IMAD.MOV.U32 R25, RZ, RZ, -0x7fffffe0 ;  /* 0x80000020ff197424 */ /* 0x000fe200078e00ff */
[----:B------:R-:W-:Y:S02]  /*b2e0*/  R2UR UR18, R24 ;  /* 0x00000000181272ca */ /* 0x000fe400000e0000 */
[----:B------:R-:W-:Y:S02]  /*b2f0*/  R2UR UR22, R26 ;  /* 0x000000001a1672ca */ /* 0x000fe400000e0000 */
[----:B------:R-:W-:Y:S02]  /*b300*/  R2UR UR23, R27 ;  /* 0x000000001b1772ca */ /* 0x000fe400000e0000 */
[----:B------:R-:W-:-:S02]  /*b310*/  IADD3 R24, R28, 0x4c0, RZ ;  /* 0x000004c01c187810 */ /* 0x000fc40007ffe0ff */
        /* <DEDUP_REMOVED lines=39> */
[----:B------:R-:W-:-:S05]  /*b590*/  SEL R26, R6, RZ, P2 ;  /* 0x000000ff061a7207 */ /* 0x000fca0001000000 */
[----:B------:R-:W-:-:S05]  /*b5a0*/  IMAD R6, R26, 0x8, R183 ;  /* 0x000000081a067824 */ /* 0x000fca00078e02b7 */
[----:B------:R-:W-:-:S04]  /*b5b0*/  PRMT R6, RZ, 0x654, R6 ;  /* 0x00000654ff067816 */ /* 0x000fc80000000006 */
[----:B------:R1:W-:Y:S01]  /*b5c0*/  SYNCS.ARRIVE.TRANS64.RED.A1T0 RZ, [R6+URZ], RZ ;  /* 0x000000ff06ff79a7 */ /* 0x0003e2000810043f */
[----:B------:R-:W-:Y:S05]  /*b5d0*/  @P1 BRA `(.L_x_46) ;  /* 0x0000000400241947 */ /* 0x000fea0003800000 */
[----:B------:R-:W-:Y:S01]  /*b5e0*/  ISETP.LT.OR P1, PT, R7, 0x1, !P0 ;  /* 0x000000010700780c */ /* 0x000fe20004721670 */
[----:B------:R-:W-:-:S12]  /*b5f0*/  BSSY B0, `(.L_x_47) ;  /* 0x0000046000007945 */ /* 0x000fd80003800000 */
[----:B------:R-:W-:Y:S05]  /*b600*/  @P1 BRA `(.L_x_48) ;  /* 0x0000000400101947 */ /* 0x000fea0003800000 */
[----:B------:R-:W-:Y:S02]  /*b610*/  ISETP.NE.AND P2, PT, R176, RZ, PT ;  /* 0x000000ffb000720c */ /* 0x000fe40003f45270 */
[----:B-1----:R-:W-:Y:S02]  /*b620*/  LEA R6, R5, R16, 0x3 ;  /* 0x0000001005067211 */ /* 0x002fe400078e18ff */
[----:B------:R-:W-:-:S09]  /*b630*/  SHF.L.U32 R25, R4, 0x1f, RZ ;  /* 0x0000001f04197819 */ /* 0x000fd200000006ff */
.L_x_49:
        /* <DEDUP_REMOVED lines=10> */
.L_x_50:
        /* <DEDUP_REMOVED lines=55> */
.L_x_48:
[----:B------:R-:W-:Y:S05]  /*ba50*/  BSYNC B0 ;  /* 0x0000000000007941 */ /* 0x000fea0003800000 */
.L_x_47:
[----:B------:R-:W-:-:S07]  /*ba60*/  IADD3 R7, R7, -0x1, RZ ;  /* 0xffffffff07077810 */ /* 0x000fce0007ffe0ff */
.L_x_46:
[----:B------:R-:W-:Y:S01]  /*ba70*/  ISETP.GT.AND P3, PT, R185, 0x1, PT ;  /* 0x00000001b900780c */ /* 0x000fe20003f64270 */
[----:B------:R-:W-:Y:S01]  /*ba80*/  VIADD R31, R31, 0x1 ;  /* 0x000000011f1f7836 */ /* 0x000fe20000000000 */
[----:B-1----:R-:W-:Y:S01]  /*ba90*/  IADD3 R6, R26, 0x1, RZ ;  /* 0x000000011a067810 */ /* 0x002fe20007ffe0ff */
[----:B------:R-:W-:Y:S01]  /*baa0*/  VIADD R181, R181, 0x40 ;  /* 0x00000040b5b57836 */ /* 0x000fe20000000000 */
[----:B------:R-:W-:Y:S02]  /*bab0*/  IADD3 R185, R185, -0x1, RZ ;  /* 0xffffffffb9b97810 */ /* 0x000fe40007ffe0ff */
[----:B------:R-:W-:Y:S02]  /*bac0*/  ISETP.NE.AND P1, PT, R31, 0x4, PT ;  /* 0x000000041f00780c */ /* 0x000fe40003f25270 */
[----:B------:R-:W-:Y:S02]  /*bad0*/  ISETP.NE.AND P2, PT, R6, 0x4, PT ;  /* 0x000000040600780c */ /* 0x000fe40003f45270 */
[----:B------:R-:W-:-:S02]  /*bae0*/  SEL R24, RZ, 0x1, P1 ;  /* 0x00000001ff187807 */ /* 0x000fc40000800000 */
[----:B------:R-:W-:Y:S02]  /*baf0*/  MOV R191, R182 ;  /* 0x000000b600bf7202 */ /* 0x000fe40000000f00 */
[----:B------:R-:W-:Y:S02]  /*bb00*/  LOP3.LUT R3, R3, R24, RZ, 0x3c, !PT ;  /* 0x0000001803037212 */ /* 0x000fe400078e3cff */
[----:B------:R-:W-:Y:S02]  /*bb10*/  MOV R189, R184 ;  /* 0x000000b800bd7202 */ /* 0x000fe40000000f00 */
[----:B------:R-:W-:Y:S02]  /*bb20*/  SEL R187, R31, RZ, P1 ;  /* 0x000000ff1fbb7207 */ /* 0x000fe40000800000 */
[----:B------:R-:W-:Y:S01]  /*bb30*/  SEL R6, R6, RZ, P2 ;  /* 0x000000ff06067207 */ /* 0x000fe20001000000 */
[----:B------:R-:W-:Y:S06]  /*bb40*/  @P3 BRA `(.L_x_51) ;  /* 0xffffffc000dc3947 */ /* 0x000fec000383ffff */
.L_x_37:
[----:B------:R-:W-:Y:S05]  /*bb50*/  WARPSYNC.ALL ;  /* 0x0000000000007948 */ /* 0x000fea0003800000 */
[----:B------:R-:W3:Y:S01]  /*bb60*/  SHFL.BFLY PT, R3, R180, 0x1, 0x1f ;  /* 0x0c201f00b4037f89 */ /* 0x000ee200000e0000 */
[----:B------:R-:W-:Y:S01]  /*bb70*/  BSSY B0, `(.L_x_52) ;  /* 0x0000023000007945 */ /* 0x000fe20003800000 */
[----:B------:R-:W-:Y:S01]  /*bb80*/  IMAD.MOV.U32 R4, RZ, RZ, 0x7f800000 ;  /* 0x7f800000ff047424 */ /* 0x000fe200078e00ff */
[----:B--2---:R-:W-:Y:S01]  /*bb90*/  MOV R24, 0x3f800000 ;  /* 0x3f80000000187802 */ /* 0x004fe20000000f00 */
[----:B------:R-:W2:Y:S01]  /*bba0*/  SHFL.BFLY PT, R0, R179, 0x1, 0x1f ;  /* 0x0c201f00b3007f89 */ /* 0x000ea200000e0000 */
[----:B------:R-:W-:-:S02]  /*bbb0*/  IMAD.MOV.U32 R5, RZ, RZ, 0x7f800000 ;  /* 0x7f800000ff057424 */ /* 0x000fc400078e00ff */
[----:B---3--:R-:W-:Y:S01]  /*bbc0*/  FADD R3, R3, R180 ;  /* 0x000000b403037221 */ /* 0x008fe20000000000 */
[----:B--2---:R-:W-:-:S04]  /*bbd0*/  FADD R30, R0, R179 ;  /* 0x000000b3001e7221 */ /* 0x004fc80000000000 */
[----:B------:R-:W2:Y:S01]  /*bbe0*/  SHFL.BFLY PT, R2, R3, 0x2, 0x1f ;  /* 0x0c401f0003027f89 */ /* 0x000ea200000e0000 */
[----:B------:R-:W-:-:S03]  /*bbf0*/  MOV R0, 0x3f800000 ;  /* 0x3f80000000007802 */ /* 0x000fc60000000f00 */
[----:B------:R-:W3:Y:S01]  /*bc00*/  SHFL.BFLY PT, R31, R30, 0x2, 0x1f ;  /* 0x0c401f001e1f7f89 */ /* 0x000ee200000e0000 */
[C---:B--2---:R-:W-:Y:S01]  /*bc10*/  FSETP.NE.AND P0, PT, R3.reuse, -R2, PT ;  /* 0x800000020300720b */ /* 0x044fe20003f05000 */
[----:B------:R-:W-:Y:S01]  /*bc20*/  FADD R7, R3, R2 ;  /* 0x0000000203077221 */ /* 0x000fe20000000000 */
[----:B---3--:R-:W-:-:S11]  /*bc30*/  FADD R6, R30, R31 ;  /* 0x0000001f1e067221 */ /* 0x008fd60000000000 */
[----:B------:R-:W-:Y:S05]  /*bc40*/  @!P0 BRA `(.L_x_53) ;  /* 0x0000000000548947 */ /* 0x000fea0003800000 */
[----:B------:R-:W-:Y:S01]  /*bc50*/  IADD3 R0, R7, 0x1800000, RZ ;  /* 0x0180000007007810 */ /* 0x000fe20007ffe0ff */
[----:B------:R-:W-:Y:S03]  /*bc60*/  BSSY B1, `(.L_x_54) ;  /* 0x000000c000017945 */ /* 0x000fe60003800000 */
[----:B------:R-:W-:-:S04]  /*bc70*/  LOP3.LUT R0, R0, 0x7f800000, RZ, 0xc0, !PT ;  /* 0x7f80000000007812 */ /* 0x000fc800078ec0ff */
[----:B------:R-:W-:-:S13]  /*bc80*/  ISETP.GT.U32.AND P0, PT, R0, 0x1ffffff, PT ;  /* 0x01ffffff0000780c */ /* 0x000fda0003f04070 */
[----:B------:R-:W-:Y:S05]  /*bc90*/  @P0 BRA `(.L_x_55) ;  /* 0x0000000000100947 */ /* 0x000fea0003800000 */
[----:B------:R-:W-:Y:S02]  /*bca0*/  MOV R2, R7 ;  /* 0x0000000700027202 */ /* 0x000fe40000000f00 */
[----:B------:R-:W-:-:S07]  /*bcb0*/  MOV R29, 0xbcd0 ;  /* 0x0000bcd0001d7802 */ /* 0x000fce0000000f00 */
[----:B-1----:R-:W-:Y:S05]  /*bcc0*/  CALL.REL.NOINC `($__internal_0_$__cuda_sm20_rcp_rn_f32_slowpath) ;  /* 0x0000002400547944 */ /* 0x002fea0003c00000 */
[----:B------:R-:W-:Y:S05]  /*bcd0*/  BRA `(.L_x_56) ;  /* 0x0000000000107947 */ /* 0x000fea0003800000 */
.L_x_55:
[----:B------:R-:W2:Y:S02]  /*bce0*/  MUFU.RCP R0, R7 ;  /* 0x0000000700007308 */ /* 0x000ea40000001000 */
[----:B--2---:R-:W-:-:S04]  /*bcf0*/  FFMA R2, R7, R0, -1 ;  /* 0xbf80000007027423 */ /* 0x004fc80000000000 */
[----:B------:R-:W-:-:S04]  /*bd00*/  FADD.FTZ R3, -R2, -RZ ;  /* 0x800000ff02037221 */ /* 0x000fc80000010100 */
[----:B------:R-:W-:-:S07]  /*bd10*/  FFMA R0, R0, R3, R0 ;  /* 0x0000000300007223 */ /* 0x000fce0000000000 */
.L_x_56:
[----:B------:R-:W-:Y:S05]  /*bd20*/  BSYNC B1 ;  /* 0x0000000000017941 */ /* 0x000fea0003800000 */
.L_x_54:
[----:B------:R-:W-:Y:S01]  /*bd30*/  FSETP.GEU.AND P0, PT, |R7|, 1.175494350822287508e-38, PT ;  /* 0x008000000700780b */ /* 0x000fe20003f0e200 */
[----:B------:R-:W-:-:S12]  /*bd40*/  ULDC UR6, c[0x0][0x600] ;  /* 0x0001800000067ab9 */ /* 0x000fd80000000800 */
[----:B------:R-:W-:-:S04]  /*bd50*/  @!P0 FMUL R7, R7, 16777216 ;  /* 0x4b80000007078820 */ /* 0x000fc80000400000 */
[----:B------:R-:W2:Y:S02]  /*bd60*/  MUFU.LG2 R2, R7 ;  /* 0x0000000700027308 */ /* 0x000ea40000000c00 */
[----:B--2---:R-:W-:-:S04]  /*bd70*/  @!P0 FADD R2, R2, -24 ;  /* 0xc1c0000002028421 */ /* 0x004fc80000000000 */
[----:B------:R-:W-:-:S04]  /*bd80*/  FMUL R5, R2, 0.69314718246459960938 ;  /* 0x3f31721802057820 */ /* 0x000fc80000400000 */
[----:B------:R-:W-:-:S07]  /*bd90*/  FFMA R5, R182, UR6, R5 ;  /* 0x00000006b6057c23 */ /* 0x000fce0008000005 */
.L_x_53:
[----:B------:R-:W-:Y:S05]  /*bda0*/  BSYNC B0 ;  /* 0x0000000000007941 */ /* 0x000fea0003800000 */
.L_x_52:
[----:B------:R-:W-:Y:S01]  /*bdb0*/  FSETP.NE.AND P0, PT, R30, -R31, PT ;  /* 0x8000001f1e00720b */ /* 0x000fe20003f05000 */
[----:B------:R-:W-:Y:S01]  /*bdc0*/  ULDC UR4, c[0x0][0x608] ;  /* 0x0001820000047ab9 */ /* 0x000fe20000000800 */
[----:B------:R-:W-:Y:S01]  /*bdd0*/  BSSY B0, `(.L_x_57) ;  /* 0x0000051000007945 */ /* 0x000fe20003800000 */
[----:B------:R-:W-:-:S04]  /*bde0*/  FMUL R0, R0, UR4 ;  /* 0x0000000400007c20 */ /* 0x000fc80008400000 */
        /* <DEDUP_REMOVED lines=56> */
[----:B------:R-:W-:Y:S06]  /*c170*/  @!P0 BRA `(.L_x_58) ;  /* 0x0000000000588947 */ /* 0x000fec0003800000 */
[----:B------:R-:W-:Y:S01]  /*c180*/  VIADD R0, R6, 0x1800000 ;  /* 0x0180000006007836 */ /* 0x000fe20000000000 */
[----:B------:R-:W-:Y:S04]  /*c190*/  BSSY B1, `(.L_x_59) ;  /* 0x000000d000017945 */ /* 0x000fe80003800000 */
[----:B------:R-:W-:-:S04]  /*c1a0*/  LOP3.LUT R0, R0, 0x7f800000, RZ, 0xc0, !PT ;  /* 0x7f80000000007812 */ /* 0x000fc800078ec0ff */
[----:B------:R-:W-:-:S13]  /*c1b0*/  ISETP.GT.U32.AND P0, PT, R0, 0x1ffffff, PT ;  /* 0x01ffffff0000780c */ /* 0x000fda0003f04070 */
[----:B------:R-:W-:Y:S05]  /*c1c0*/  @P0 BRA `(.L_x_60) ;  /* 0x0000000000140947 */ /* 0x000fea0003800000 */
[----:B------:R-:W-:Y:S02]  /*c1d0*/  MOV R2, R6 ;  /* 0x0000000600027202 */ /* 0x000fe40000000f00 */
[----:B------:R-:W-:-:S07]  /*c1e0*/  MOV R29, 0xc200 ;  /* 0x0000c200001d7802 */ /* 0x000fce0000000f00 */
[----:B-1----:R-:W-:Y:S05]  /*c1f0*/  CALL.REL.NOINC `($__internal_0_$__cuda_sm20_rcp_rn_f32_slowpath) ;  /* 0x0000002000087944 */ /* 0x002fea0003c00000 */
[----:B------:R-:W-:Y:S01]  /*c200*/  MOV R24, R0 ;  /* 0x0000000000187202 */ /* 0x000fe20000000f00 */
[----:B------:R-:W-:Y:S06]  /*c210*/  BRA `(.L_x_61) ;  /* 0x0000000000107947 */ /* 0x000fec0003800000 */
.L_x_60:
[----:B------:R-:W2:Y:S02]  /*c220*/  MUFU.RCP R3, R6 ;  /* 0x0000000600037308 */ /* 0x000ea40000001000 */
[----:B--2---:R-:W-:-:S04]  /*c230*/  FFMA R0, R6, R3, -1 ;  /* 0xbf80000006007423 */ /* 0x004fc80000000003 */
[----:B------:R-:W-:-:S04]  /*c240*/  FADD.FTZ R0, -R0, -RZ ;  /* 0x800000ff00007221 */ /* 0x000fc80000010100 */
[----:B------:R-:W-:-:S07]  /*c250*/  FFMA R24, R3, R0, R3 ;  /* 0x0000000003187223 */ /* 0x000fce0000000003 */
.L_x_61:
[----:B------:R-:W-:Y:S05]  /*c260*/  BSYNC B1 ;  /* 0x0000000000017941 */ /* 0x000fea0003800000 */
.L_x_59:
[----:B------:R-:W-:Y:S01]  /*c270*/  FSETP.GEU.AND P0, PT, |R6|, 1.175494350822287508e-38, PT ;  /* 0x008000000600780b */ /* 0x000fe20003f0e200 */
[----:B------:R-:W-:-:S12]  /*c280*/  ULDC UR4, c[0x0][0x600] ;  /* 0x0001800000047ab9 */ /* 0x000fd80000000800 */
[----:B------:R-:W-:-:S04]  /*c290*/  @!P0 FMUL R6, R6, 16777216 ;  /* 0x4b80000006068820 */ /* 0x000fc80000400000 */
[----:B------:R-:W2:Y:S02]  /*c2a0*/  MUFU.LG2 R0, R6 ;  /* 0x0000000600007308 */ /* 0x000ea40000000c00 */
[----:B--2---:R-:W-:-:S04]  /*c2b0*/  @!P0 FADD R0, R0, -24 ;  /* 0xc1c0000000008421 */ /* 0x004fc80000000000 */
[----:B------:R-:W-:-:S04]  /*c2c0*/  FMUL R3, R0, 0.69314718246459960938 ;  /* 0x3f31721800037820 */ /* 0x000fc80000400000 */
[----:B------:R-:W-:-:S07]  /*c2d0*/  FFMA R4, R184, UR4, R3 ;  /* 0x00000004b8047c23 */ /* 0x000fce0008000003 */
.L_x_58:
[----:B------:R-:W-:Y:S05]  /*c2e0*/  BSYNC B0 ;  /* 0x0000000000007941 */ /* 0x000fea0003800000 */
.L_x_57:
[C---:B------:R-:W-:Y:S01]  /*c2f0*/  LOP3.LUT P0, RZ, R17.reuse, 0x3, RZ, 0xc0, !PT ;  /* 0x0000000311ff7812 */ /* 0x040fe2000780c0ff */
[----:B------:R-:W-:Y:S01]  /*c300*/  ULDC UR4, c[0x0][0x608] ;  /* 0x0001820000047ab9 */ /* 0x000fe20000000800 */
[----:B------:R-:W-:Y:S01]  /*c310*/  LOP3.LUT R23, R17, 0x7f, RZ, 0xc0, !PT ;  /* 0x0000007f11177812 */ /* 0x000fe200078ec0ff */
[----:B------:R-:W-:Y:S01]  /*c320*/  FMUL R0, R24, UR4 ;  /* 0x0000000418007c20 */ /* 0x000fe20008400000 */
[----:B------:R-:W-:Y:S01]  /*c330*/  ULDC.64 UR6, c[0x0][0x208] ;  /* 0x0000820000067ab9 */ /* 0x000fe20000000a00 */
[----:B------:R-:W-:Y:S01]  /*c340*/  BSSY B0, `(.L_x_62) ;  /* 0x000003e000007945 */ /* 0x000fe20003800000 */
[----:B------:R-:W-:Y:S01]  /*c350*/  SHF.R.U32.HI R25, RZ, 0x5, R23 ;  /* 0x00000005ff197819 */ /* 0x000fe20000011617 */
        /* <DEDUP_REMOVED lines=40> */
[----:B------:R-:W-:Y:S06]  /*c5e0*/  @P0 BRA `(.L_x_63) ;  /* 0x00000000004c0947 */ /* 0x000fec0003800000 */
[----:B------:R-:W-:Y:S01]  /*c5f0*/  SHF.R.U32.HI R2, RZ, 0x2, R17 ;  /* 0x00000002ff027819 */ /* 0x000fe20000011611 */
[----:B------:R-:W-:Y:S01]  /*c600*/  IMAD.SHL.U32 R3, R25, 0x10, RZ ;  /* 0x0000001019037824 */ /* 0x000fe200078e00ff */
[----:B------:R-:W-:Y:S02]  /*c610*/  ULDC.64 UR4, c[0x0][0x688] ;  /* 0x0001a20000047ab9 */ /* 0x000fe40000000a00 */
[----:B------:R-:W-:Y:S01]  /*c620*/  LOP3.LUT R2, R2, 0x7, RZ, 0xc0, !PT ;  /* 0x0000000702027812 */ /* 0x000fe200078ec0ff */
[----:B------:R-:W-:-:S03]  /*c630*/  UIMAD UR4, UR52, UR4, UR43 ;  /* 0x00000004340472a4 */ /* 0x000fc6000f8e022b */
[----:B------:R-:W-:Y:S01]  /*c640*/  LOP3.LUT R2, R3, 0xfffffff0, R2, 0xe2, !PT ;  /* 0xfffffff003027812 */ /* 0x000fe200078ee202 */
[----:B------:R-:W-:-:S03]  /*c650*/  UIMAD UR4, UR53, UR5, UR4 ;  /* 0x00000005350472a4 */ /* 0x000fc6000f8e0204 */
[C---:B------:R-:W-:Y:S01]  /*c660*/  LOP3.LUT R6, R2.reuse, UR43, RZ, 0xfc, !PT ;  /* 0x0000002b02067c12 */ /* 0x040fe2000f8efcff */
[----:B------:R-:W-:Y:S02]  /*c670*/  ULDC UR5, c[0x0][0x288] ;  /* 0x0000a20000057ab9 */ /* 0x000fe40000000800 */
[----:B------:R-:W-:Y:S02]  /*c680*/  IADD3 R3, P2, R2, UR4, RZ ;  /* 0x0000000402037c10 */ /* 0x000fe4000ff5e0ff */
[C---:B------:R-:W-:Y:S02]  /*c690*/  IADD3 R7, R6.reuse, 0x8, RZ ;  /* 0x0000000806077810 */ /* 0x040fe40007ffe0ff */
[----:B------:R-:W-:Y:S02]  /*c6a0*/  ISETP.GE.U32.AND P0, PT, R6, UR5, PT ;  /* 0x0000000506007c0c */ /* 0x000fe4000bf06070 */
[----:B------:R-:W-:Y:S01]  /*c6b0*/  ISETP.GE.U32.AND P1, PT, R7, UR5, PT ;  /* 0x0000000507007c0c */ /* 0x000fe2000bf26070 */
[----:B------:R-:W-:Y:S01]  /*c6c0*/  ULDC.64 UR4, c[0x0][0x680] ;  /* 0x0001a00000047ab9 */ /* 0x000fe20000000a00 */
[----:B------:R-:W-:-:S02]  /*c6d0*/  IADD3.X R6, RZ, RZ, RZ, P2, !PT ;  /* 0x000000ffff067210 */ /* 0x000fc400017fe4ff */
[----:B------:R-:W-:-:S04]  /*c6e0*/  LEA R2, P2, R3, UR4, 0x2 ;  /* 0x0000000403027c11 */ /* 0x000fc8000f8410ff */
[----:B------:R-:W-:-:S05]  /*c6f0*/  LEA.HI.X R3, R3, UR5, R6, 0x2, P2 ;  /* 0x0000000503037c11 */ /* 0x000fca00090f1406 */
[----:B------:R2:W-:Y:S04]  /*c700*/  @!P0 STG.E desc[UR6][R2.64], R5 ;  /* 0x0000000502008986 */ /* 0x0005e8000c101906 */
[----:B------:R2:W-:Y:S02]  /*c710*/  @!P1 STG.E desc[UR6][R2.64+0x20], R4 ;  /* 0x0000200402009986 */ /* 0x0005e4000c101906 */
.L_x_63:
[----:B------:R-:W-:Y:S05]  /*c720*/  BSYNC B0 ;  /* 0x0000000000007941 */ /* 0x000fea0003800000 */
.L_x_62:
[----:B------:R-:W-:Y:S01]  /*c730*/  ULDC.64 UR4, c[0x0][0x730] ;  /* 0x0001cc0000047ab9 */ /* 0x000fe20000000a00 */
[-C--:B------:R-:W-:Y:S01]  /*c740*/  FMUL R74, R74, R0.reuse ;  /* 0x000000004a4a7220 */ /* 0x080fe20000400000 */
[----:B------:R-:W-:Y:S01]  /*c750*/  ISETP.NE.U32.AND P0, PT, RZ, UR4, PT ;  /* 0x00000004ff007c0c */ /* 0x000fe2000bf05070 */
[-C--:B------:R-:W-:Y:S01]  /*c760*/  FMUL R38, R75, R0.reuse ;  /* 0x000000004b267220 */ /* 0x080fe20000400000 */
[-C--:B------:R-:W-:Y:S01]  /*c770*/  FMUL R78, R78, R0.reuse ;  /* 0x000000004e4e7220 */ /* 0x080fe20000400000 */
[-C--:B------:R-:W-:Y:S01]  /*c780*/  FMUL R36, R79, R0.reuse ;  /* 0x000000004f247220 */ /* 0x080fe20000400000 */
[----:B------:R-:W-:Y:S01]  /*c790*/  ISETP.NE.AND.EX P0, PT, RZ, UR5, PT, P0 ;  /* 0x00000005ff007c0c */ /* 0x000fe2000bf05300 */
        /* <DEDUP_REMOVED lines=13> */
[----:B------:R-:W-:Y:S02]  /*c870*/  ULDC.64 UR4, c[0x0][0x728] ;  /* 0x0001ca0000047ab9 */ /* 0x000fe40000000a00 */
[----:B------:R-:W-:-:S04]  /*c880*/  ISETP.NE.U32.AND P0, PT, RZ, UR4, PT ;  /* 0x00000004ff007c0c */ /* 0x000fc8000bf05070 */
[----:B------:R-:W-:-:S13]  /*c890*/  ISETP.NE.AND.EX P0, PT, RZ, UR5, PT, P0 ;  /* 0x00000005ff007c0c */ /* 0x000fda000bf05300 */
[----:B------:R-:W-:Y:S05]  /*c8a0*/  @!P0 BRA `(.L_x_65) ;  /* 0x00000000000c8947 */ /* 0x000fea0003800000 */
[----:B--2---:R-:W2:Y:S02]  /*c8b0*/  LDC.64 R2, c[0x0][0x728] ;  /* 0x0001ca00ff027b82 */ /* 0x004ea40000000a00 */
[----:B--2---:R4:W5:Y:S01]  /*c8c0*/  LDG.E R19, desc[UR6][R2.64] ;  /* 0x0000000602137981 */ /* 0x004962000c1e1900 */
[----:B------:R-:W-:Y:S05]  /*c8d0*/  BRA `(.L_x_64) ;  /* 0x0000000000047947 */ /* 0x000fea0003800000 */
.L_x_65:
[----:B------:R-:W3:Y:S02]  /*c8e0*/  LDC R19, c[0x0][0x720] ;  /* 0x0001c800ff137b82 */ /* 0x000ee40000000800 */
.L_x_64:
[----:B------:R-:W-:-:S04]  /*c8f0*/  MOV R0, RZ ;  /* 0x000000ff00007202 */ /* 0x000fc80000000f00 */
[----:B------:R-:W-:-:S13]  /*c900*/  LOP3.LUT P0, RZ, R0, 0x1bf, RZ, 0xc0, !PT ;  /* 0x000001bf00ff7812 */ /* 0x000fda000780c0ff */
[----:B------:R-:W-:Y:S05]  /*c910*/  @!P0 BRA `(.L_x_66) ;  /* 0x0000000000408947 */ /* 0x000fea0003800000 */
[----:B--2-4-:R-:W-:Y:S01]  /*c920*/  MOV R2, 0x0 ;  /* 0x0000000000027802 */ /* 0x014fe20000000f00 */
[----:B------:R-:W-:Y:S01]  /*c930*/  ULDC.64 UR4, c[0x4][0x70] ;  /* 0x01001c0000047ab9 */ /* 0x000fe20000000a00 */
[----:B------:R-:W-:Y:S01]  /*c940*/  ULDC.64 UR6, c[0x4][0x8] ;  /* 0x0100020000067ab9 */ /* 0x000fe20000000a00 */
[----:B------:R-:W-:Y:S01]  /*c950*/  IMAD.U32 R4, RZ, RZ, UR4 ;  /* 0x00000004ff047e24 */ /* 0x000fe2000f8e00ff */
[----:B------:R-:W-:Y:S01]  /*c960*/  MOV R5, UR5 ;  /* 0x0000000500057c02 */ /* 0x000fe20008000f00 */
[----:B------:R-:W-:Y:S01]  /*c970*/  ULDC.64 UR4, c[0x4][0x78] ;  /* 0x01001e0000047ab9 */ /* 0x000fe20000000a00 */
[----:B------:R-:W2:Y:S01]  /*c980*/  LDC.64 R2, c[0x4][R2] ;  /* 0x0100000002027b82 */ /* 0x000ea20000000a00 */
[----:B------:R-:W-:Y:S01]  /*c990*/  MOV R6, UR4 ;  /* 0x0000000400067c02 */ /* 0x000fe20008000f00 */
[----:B------:R-:W-:Y:S01]  /*c9a0*/  IMAD.U32 R7, RZ, RZ, UR5 ;  /* 0x00000005ff077e24 */ /* 0x000fe2000f8e00ff */
[----:B------:R-:W-:Y:S01]  /*c9b0*/  MOV R10, UR6 ;  /* 0x00000006000a7c02 */ /* 0x000fe20008000f00 */
[----:B------:R-:W-:Y:S01]  /*c9c0*/  IMAD.MOV.U32 R8, RZ, RZ, 0x70 ;  /* 0x00000070ff087424 */ /* 0x000fe200078e00ff */
[----:B------:R-:W-:-:S02]  /*c9d0*/  MOV R11, UR7 ;  /* 0x00000007000b7c02 */ /* 0x000fc40008000f00 */
[----:B------:R-:W-:Y:S02]  /*c9e0*/  MOV R12, 0x1 ;  /* 0x00000001000c7802 */ /* 0x000fe40000000f00 */
[----:B------:R-:W-:-:S07]  /*c9f0*/  MOV R13, RZ ;  /* 0x000000ff000d7202 */ /* 0x000fce0000000f00 */
[----:B------:R-:W-:-:S07]  /*ca00*/  LEPC R20, `(.L_x_66) ;  /* 0x000000001014794e */ /* 0x000fce0000000000 */
[----:B-123-5:R-:W-:Y:S05]  /*ca10*/  CALL.ABS.NOINC R2 ;  /* 0x0000000002007343 */ /* 0x02efea0003c00000 */
.L_x_66:
        /* <DEDUP_REMOVED lines=18> */
.L_x_67:
[----:B------:R-:W-:Y:S01]  /*cb40*/  ULDC.64 UR4, c[0x0][0x730] ;  /* 0x0001cc0000047ab9 */ /* 0x000fe20000000a00 */
[----:B------:R-:W-:Y:S01]  /*cb50*/  IMAD.SHL.U32 R0, R17, 0x20, RZ ;  /* 0x0000002011007824 */ /* 0x000fe200078e00ff */
[----:B------:R-:W-:Y:S01]  /*cb60*/  ISETP.NE.U32.AND P0, PT, RZ, UR4, PT ;  /* 0x00000004ff007c0c */ /* 0x000fe2000bf05070 */
[----:B------:R-:W-:Y:S01]  /*cb70*/  VIADD R23, R23, 0x1f ;  /* 0x0000001f17177836 */ /* 0x000fe20000000000 */
[----:B--2-4-:R-:W-:Y:S02]  /*cb80*/  SHF.R.U32.HI R3, RZ, 0x1, R17 ;  /* 0x00000001ff037819 */ /* 0x014fe40000011611 */
[----:B------:R-:W-:Y:S02]  /*cb90*/  ISETP.NE.AND.EX P0, PT, RZ, UR5, PT, P0 ;  /* 0x00000005ff007c0c */ /* 0x000fe4000bf05300 */
[C---:B------:R-:W-:Y:S02]  /*cba0*/  LOP3.LUT R2, R0.reuse, 0xc0, RZ, 0xc0, !PT ;  /* 0x000000c000027812 */ /* 0x040fe400078ec0ff */
[----:B------:R-:W-:-:S02]  /*cbb0*/  LOP3.LUT R4, R0, 0x20, RZ, 0xc0, !PT ;  /* 0x0000002000047812 */ /* 0x000fc400078ec0ff */
[----:B------:R-:W-:Y:S02]  /*cbc0*/  LOP3.LUT R2, R2, 0x8, R3, 0xf8, !PT ;  /* 0x0000000802027812 */ /* 0x000fe400078ef803 */
[----:B------:R-:W-:Y:S02]  /*cbd0*/  SHF.L.U32 R3, R17, 0x2, RZ ;  /* 0x0000000211037819 */ /* 0x000fe400000006ff */
[----:B------:R-:W-:Y:S02]  /*cbe0*/  LEA R4, R25, R4, 0x9 ;  /* 0x0000000419047211 */ /* 0x000fe400078e48ff */
[----:B------:R-:W-:Y:S01]  /*cbf0*/  LOP3.LUT R3, R2, 0x18, R3, 0x78, !PT ;  /* 0x0000001802037812 */ /* 0x000fe200078e7803 */
[----:B---3-5:R-:W2:Y:S01]  /*cc00*/  @P0 LDC R19, c[0x0][0x720] ;  /* 0x0001c800ff130b82 */ /* 0x028ea20000000800 */
[----:B------:R-:W-:Y:S02]  /*cc10*/  LOP3.LUT R0, R0, 0x100, RZ, 0xc0, !PT ;  /* 0x0000010000007812 */ /* 0x000fe400078ec0ff */
[----:B------:R-:W-:-:S02]  /*cc20*/  ISETP.GT.U32.AND P1, PT, R23, 0x3e, PT ;  /* 0x0000003e1700780c */ /* 0x000fc40003f24070 */
[----:B------:R-:W-:Y:S02]  /*cc30*/  IADD3 R3, R3, R4, R0 ;  /* 0x0000000403037210 */ /* 0x000fe40007ffe000 */
[----:B------:R-:W-:Y:S02]  /*cc40*/  LOP3.LUT P0, RZ, R17, 0x4, RZ, 0xc0, !PT ;  /* 0x0000000411ff7812 */ /* 0x000fe4000780c0ff */
[----:B------:R-:W-:-:S05]  /*cc50*/  LEA R3, R3, R16, 0x1 ;  /* 0x0000001003037211 */ /* 0x000fca00078e08ff */
[----:B------:R-:W-:Y:S02]  /*cc60*/  VIADD R17, R3, 0x1000 ;  /* 0x0000100003117836 */ /* 0x000fe40000000000 */
[-C--:B--2---:R-:W-:Y:S01]  /*cc70*/  FMUL R5, R154, R19.reuse ;  /* 0x000000139a057220 */ /* 0x084fe20000400000 */
        /* <DEDUP_REMOVED lines=15> */
[----:B------:R-:W-:Y:S01]  /*cd70*/  F2FP.BF16.F32.PACK_AB R5, R0, R5 ;  /* 0x000000050005723e */ /* 0x000fe200000010ff */
[-C--:B------:R-:W-:Y:S01]  /*cd80*/  FMUL R52, R122, R19.reuse ;  /* 0x000000137a347220 */ /* 0x080fe20000400000 */
[----:B------:R-:W-:Y:S01]  /*cd90*/  MOV R0, 0x10 ;  /* 0x0000001000007802 */ /* 0x000fe20000000f00 */
[----:B------:R-:W-:Y:S01]  /*cda0*/  FMUL R137, R137, R19 ;  /* 0x0000001389897220 */ /* 0x000fe20000400000 */
[----:B------:R-:W-:Y:S01]  /*cdb0*/  F2FP.BF16.F32.PACK_AB R9, R10, R9 ;  /* 0x000000090a09723e */ /* 0x000fe200000010ff */
        /* <DEDUP_REMOVED lines=49> */
[-C--:B-1----:R-:W-:Y:S01]  /*d0d0*/  FMUL R41, R90, R19.reuse ;  /* 0x000000135a297220 */ /* 0x082fe20000400000 */
        /* <DEDUP_REMOVED lines=44> */
[----:B------:R-:W-:-:S02]  /*d3a0*/  F2FP.BF16.F32.PACK_AB R4, R153, R4 ;  /* 0x000000049904723e */ /* 0x000fc400000010ff */
[----:B------:R-:W-:Y:S02]  /*d3b0*/  F2FP.BF16.F32.PACK_AB R6, R157, R6 ;  /* 0x000000069d06723e */ /* 0x000fe400000010ff */
[----:B------:R-:W-:Y:S02]  /*d3c0*/  F2FP.BF16.F32.PACK_AB R7, R2, R7 ;  /* 0x000000070207723e */ /* 0x000fe400000010ff */
[----:B------:R-:W-:Y:S02]  /*d3d0*/  F2FP.BF16.F32.PACK_AB R8, R161, R8 ;  /* 0x00000008a108723e */ /* 0x000fe400000010ff */
[----:B------:R-:W-:Y:S02]  /*d3e0*/  F2FP.BF16.F32.PACK_AB R10, R165, R164 ;  /* 0x000000a4a50a723e */ /* 0x000fe400000010ff */
[----:B------:R-:W-:Y:S02]  /*d3f0*/  F2FP.BF16.F32.PACK_AB R11, R12, R11 ;  /* 0x0000000b0c0b723e */ /* 0x000fe400000010ff */
[----:B------:R-:W-:Y:S01]  /*d400*/  SEL R0, R0, 0xfffffff0, !P0 ;  /* 0xfffffff000007807 */ /* 0x000fe20004000000 */
[----:B------:R-:W-:Y:S06]  /*d410*/  @P1 BRA `(.L_x_68) ;  /* 0x0000000000041947 */ /* 0x000fec0003800000 */
[----:B------:R-:W-:-:S04]  /*d420*/  DEPBAR.LE SB0, 0x1 ;  /* 0x000080400000791a */ /* 0x000fc80000000000 */
.L_x_68:
[----:B------:R-:W-:Y:S05]  /*d430*/  WARPSYNC.ALL ;  /* 0x0000000000007948 */ /* 0x000fea0003800000 */
[----:B------:R-:W-:Y:S01]  /*d440*/  BAR.SYNC.DEFER_BLOCKING 0x1, 0x80 ;  /* 0x0042000000007b1d */ /* 0x000fe20000010000 */
[C---:B------:R-:W-:Y:S02]  /*d450*/  LEA R17, R0.reuse, R17, 0x1 ;  /* 0x0000001100117211 */ /* 0x040fe400078e08ff */
[----:B------:R-:W-:Y:S02]  /*d460*/  LEA R0, R0, R3, 0x1 ;  /* 0x0000000300007211 */ /* 0x000fe400078e08ff */
[----:B------:R-:W-:Y:S01]  /*d470*/  F2FP.BF16.F32.PACK_AB R13, R13, R14 ;  /* 0x0000000e0d0d723e */ /* 0x000fe200000010ff */
[----:B------:R-:W-:Y:S01]  /*d480*/  BSSY B0, `(.L_x_69) ;  /* 0x000001d000007945 */ /* 0x000fe20003800000 */
[----:B------:R-:W-:-:S02]  /*d490*/  F2FP.BF16.F32.PACK_AB R15, R15, R20 ;  /* 0x000000140f0f723e */ /* 0x000fc400000010ff */
[----:B------:R-:W-:Y:S02]  /*d4a0*/  F2FP.BF16.F32.PACK_AB R12, R137, R136 ;  /* 0x00000088890c723e */ /* 0x000fe400000010ff */
[----:B------:R-:W-:Y:S02]  /*d4b0*/  F2FP.BF16.F32.PACK_AB R14, R141, R140 ;  /* 0x0000008c8d0e723e */ /* 0x000fe400000010ff */
[----:B------:R-:W-:Y:S02]  /*d4c0*/  F2FP.BF16.F32.PACK_AB R20, R145, R144 ;  /* 0x000000909114723e */ /* 0x000fe400000010ff */
[----:B------:R-:W-:Y:S02]  /*d4d0*/  F2FP.BF16.F32.PACK_AB R21, R21, R48 ;  /* 0x000000301515723e */ /* 0x000fe400000010ff */
[----:B------:R-:W-:Y:S02]  /*d4e0*/  F2FP.BF16.F32.PACK_AB R22, R149, R148 ;  /* 0x000000949516723e */ /* 0x000fe400000010ff */
[----:B------:R-:W-:Y:S01]  /*d4f0*/  F2FP.BF16.F32.PACK_AB R23, R23, R50 ;  /* 0x000000321717723e */ /* 0x000fe200000010ff */
[----:B------:R1:W-:Y:S04]  /*d500*/  STSM.16.M88.4 [R3], R4 ;  /* 0x0000000403007844 */ /* 0x0003e80000000200 */
[----:B------:R1:W-:Y:S01]  /*d510*/  STSM.16.M88.4 [R0], R8 ;  /* 0x0000000800007844 */ /* 0x0003e20000000200 */
[----:B------:R-:W-:Y:S01]  /*d520*/  @!PT LDS RZ, [RZ] ;  /* 0x00000000fffff984 */ /* 0x000fe20000000800 */
[----:B------:R-:W-:Y:S01]  /*d530*/  @!PT LDS RZ, [RZ] ;  /* 0x00000000fffff984 */ /* 0x000fe20000000800 */
[----:B------:R-:W-:Y:S01]  /*d540*/  @!PT LDS RZ, [RZ] ;  /* 0x00000000fffff984 */ /* 0x000fe20000000800 */
[----:B------:R-:W-:Y:S01]  /*d550*/  @!PT LDS RZ, [RZ] ;  /* 0x00000000fffff984 */ /* 0x000fe20000000800 */
[----:B------:R2:W-:Y:S06]  /*d560*/  MEMBAR.ALL.CTA ;  /* 0x0000000000007992 */ /* 0x0005ec0000008000 */
[----:B--2---:R-:W2:Y:S02]  /*d570*/  FENCE.VIEW.ASYNC.S ;  /* 0x00000000000073c6 */ /* 0x004ea40000000000 */
[----:B--2---:R-:W-:Y:S06]  /*d580*/  BAR.SYNC.DEFER_BLOCKING 0x1, 0x80 ;  /* 0x0042000000007b1d */ /* 0x004fec0000010000 */
[----:B------:R-:W-:Y:S05]  /*d590*/  @P1 BRA `(.L_x_70) ;  /* 0x00000000002c1947 */ /* 0x000fea0003800000 */
[----:B------:R-:W-:Y:S01]  /*d5a0*/  ULDC.64 UR4, c[0x0][0x198] ;  /* 0x0000660000047ab9 */ /* 0x000fe20000000a00 */
[----:B------:R-:W-:Y:S01]  /*d5b0*/  R2UR UR8, R16 ;  /* 0x00000000100872ca */ /* 0x000fe200000e0000 */
[----:B------:R-:W-:Y:S01]  /*d5c0*/  UIADD3 UR4, UP0, UR4, 0x670, URZ ;  /* 0x0000067004047890 */ /* 0x000fe2000ff1e03f */
[----:B------:R-:W-:Y:S01]  /*d5d0*/  UMOV UR9, URZ ;  /* 0x0000003f00097c82 */ /* 0x000fe20008000000 */
[----:B------:R-:W-:Y:S02]  /*d5e0*/  UMOV UR10, UR43 ;  /* 0x0000002b000a7c82 */ /* 0x000fe40008000000 */
[----:B------:R-:W-:Y:S01]  /*d5f0*/  UIADD3.X UR5, URZ, UR5, URZ, UP0, !UPT ;  /* 0x000000053f057290 */ /* 0x000fe200087fe43f */
[----:B------:R-:W-:Y:S01]  /*d600*/  UMOV UR11, UR52 ;  /* 0x00000034000b7c82 */ /* 0x000fe20008000000 */
[----:B------:R-:W-:-:S07]  /*d610*/  UMOV UR12, UR53 ;  /* 0x00000035000c7c82 */ /* 0x000fce0008000000 */
[----:B------:R2:W-:Y:S01]  /*d620*/  UTMASTG.4D [UR8], [UR4] ;  /* 0x00000008040073b5 */ /* 0x0005e20008018000 */
[----:B------:R0:W-:Y:S01]  /*d630*/  UTMACMDFLUSH ;  /* 0x00000000000079b7 */ /* 0x0001e20000000000 */
[----:B--2---:R-:W-:-:S04]  /*d640*/  DEPBAR.LE SB0, 0x1 ;  /* 0x000080400000791a */ /* 0x004fc80000000000 */
.L_x_70:
[----:B------:R-:W-:Y:S05]  /*d650*/  BSYNC B0 ;  /* 0x0000000000007941 */ /* 0x000fea0003800000 */
.L_x_69:
[----:B------:R-:W-:Y:S01]  /*d660*/  BAR.SYNC.DEFER_BLOCKING 0x1, 0x80 ;  /* 0x0042000000007b1d */ /* 0x000fe20000010000 */
[----:B-1----:R-:W-:Y:S02]  /*d670*/  F2FP.BF16.F32.PACK_AB R4, R121, R120 ;  /* 0x000000787904723e */ /* 0x002fe400000010ff */
[----:B------:R-:W-:Y:S02]  /*d680*/  F2FP.BF16.F32.PACK_AB R5, R25, R52 ;  /* 0x000000341905723e */ /* 0x000fe400000010ff */
[----:B------:R-:W-:Y:S01]  /*d690*/  F2FP.BF16.F32.PACK_AB R6, R125, R124 ;  /* 0x0000007c7d06723e */ /* 0x000fe200000010ff */
[----:B------:R-:W-:Y:S01]  /*d6a0*/  BSSY B0, `(.L_x_71) ;  /* 0x000001c000007945 */ /* 0x000fe20003800000 */
[----:B------:R-:W-:Y:S02]  /*d6b0*/  F2FP.BF16.F32.PACK_AB R7, R27, R54 ;  /* 0x000000361b07723e */ /* 0x000fe400000010ff */
[----:B------:R-:W-:Y:S02]  /*d6c0*/  F2FP.BF16.F32.PACK_AB R8, R129, R128 ;  /* 0x000000808108723e */ /* 0x000fe400000010ff */
[----:B------:R-:W-:-:S02]  /*d6d0*/  F2FP.BF16.F32.PACK_AB R9, R29, R122 ;  /* 0x0000007a1d09723e */ /* 0x000fc400000010ff */
[----:B------:R-:W-:Y:S02]  /*d6e0*/  F2FP.BF16.F32.PACK_AB R10, R133, R132 ;  /* 0x00000084850a723e */ /* 0x000fe400000010ff */
[----:B------:R-:W-:Y:S01]  /*d6f0*/  F2FP.BF16.F32.PACK_AB R11, R31, R134 ;  /* 0x000000861f0b723e */ /* 0x000fe200000010ff */
[----:B------:R1:W-:Y:S04]  /*d700*/  STSM.16.M88.4 [R3+0x1000], R12 ;  /* 0x0010000c03007844 */ /* 0x0003e80000000200 */
[----:B------:R1:W-:Y:S01]  /*d710*/  STSM.16.M88.4 [R0+0x1000], R20 ;  /* 0x0010001400007844 */ /* 0x0003e20000000200 */
        /* <DEDUP_REMOVED lines=8> */
[----:B------:R-:W-:Y:S01]  /*d7a0*/  R2UR UR8, R16 ;  /* 0x00000000100872ca */ /* 0x000fe200000e0000 */
[----:B------:R-:W-:Y:S01]  /*d7b0*/  ULDC.64 UR4, c[0x0][0x198] ;  /* 0x0000660000047ab9 */ /* 0x000fe20000000a00 */
[----:B------:R-:W-:Y:S01]  /*d7c0*/  UMOV UR9, 0x20 ;  /* 0x0000002000097882 */ /* 0x000fe20000000000 */
[----:B------:R-:W-:Y:S01]  /*d7d0*/  UIADD3 UR4, UP0, UR4, 0x670, URZ ;  /* 0x0000067004047890 */ /* 0x000fe2000ff1e03f */
[----:B------:R-:W-:Y:S01]  /*d7e0*/  UMOV UR10, UR43 ;  /* 0x0000002b000a7c82 */ /* 0x000fe20008000000 */
[----:B------:R-:W-:Y:S02]  /*d7f0*/  UMOV UR11, UR52 ;  /* 0x00000034000b7c82 */ /* 0x000fe40008000000 */
[----:B------:R-:W-:Y:S01]  /*d800*/  UIADD3.X UR5, URZ, UR5, URZ, UP0, !UPT ;  /* 0x000000053f057290 */ /* 0x000fe200087fe43f */
[----:B------:R-:W-:-:S05]  /*d810*/  UMOV UR12, UR53 ;  /* 0x00000035000c7c82 */ /* 0x000fca0008000000 */
[----:B------:R-:W-:-:S09]  /*d820*/  UIADD3 UR8, UR8, 0x1000, URZ ;  /* 0x0000100008087890 */ /* 0x000fd2000fffe03f */
[----:B------:R2:W-:Y:S01]  /*d830*/  UTMASTG.4D [UR8], [UR4] ;  /* 0x00000008040073b5 */ /* 0x0005e20008018000 */
[----:B------:R0:W-:Y:S01]  /*d840*/  UTMACMDFLUSH ;  /* 0x00000000000079b7 */ /* 0x0001e20000000000 */
[----:B--2---:R-:W-:-:S04]  /*d850*/  DEPBAR.LE SB0, 0x1 ;  /* 0x000080400000791a */ /* 0x004fc80000000000 */
.L_x_72:
[----:B------:R-:W-:Y:S05]  /*d860*/  BSYNC B0 ;  /* 0x0000000000007941 */ /* 0x000fea0003800000 */
.L_x_71:
[----:B------:R-:W-:Y:S01]  /*d870*/  BAR.SYNC.DEFER_BLOCKING 0x1, 0x80 ;  /* 0x0042000000007b1d */ /* 0x000fe20000010000 */
[----:B------:R-:W-:Y:S02]  /*d880*/  F2FP.BF16.F32.PACK_AB R112, R113, R112 ;  /* 0x000000707170723e */ /* 0x000fe400000010ff */
[----:B-1----:R-:W-:Y:S02]  /*d890*/  F2FP.BF16.F32.PACK_AB R12, R105, R104 ;  /* 0x00000068690c723e */ /* 0x002fe400000010ff */
[----:B------:R-:W-:Y:S01]  /*d8a0*/  F2FP.BF16.F32.PACK_AB R13, R46, R33 ;  /* 0x000000212e0d723e */ /* 0x000fe200000010ff */
[----:B------:R-:W-:Y:S01]  /*d8b0*/  BSSY B0, `(.L_x_73) ;  /* 0x000001b000007945 */ /* 0x000fe20003800000 */
[----:B------:R-:W-:Y:S02]  /*d8c0*/  F2FP.BF16.F32.PACK_AB R14, R109, R108 ;  /* 0x0000006c6d0e723e */ /* 0x000fe400000010ff */
[----:B------:R-:W-:Y:S02]  /*d8d0*/  F2FP.BF16.F32.PACK_AB R15, R44, R35 ;  /* 0x000000232c0f723e */ /* 0x000fe400000010ff */
[----:B------:R-:W-:-:S02]  /*d8e0*/  F2FP.BF16.F32.PACK_AB R113, R42, R37 ;  /* 0x000000252a71723e */ /* 0x000fc400000010ff */
        /* <DEDUP_REMOVED lines=15> */
[----:B------:R-:W-:Y:S01]  /*d9e0*/  UMOV UR9, 0x40 ;  /* 0x0000004000097882 */ /* 0x000fe20000000000 */
[----:B------:R-:W-:Y:S02]  /*d9f0*/  UMOV UR10, UR43 ;  /* 0x0000002b000a7c82 */ /* 0x000fe40008000000 */
[----:B------:R-:W-:Y:S01]  /*da00*/  UIADD3.X UR5, URZ, UR5, URZ, UP0, !UPT ;  /* 0x000000053f057290 */ /* 0x000fe200087fe43f */
[----:B------:R-:W-:Y:S01]  /*da10*/  UMOV UR11, UR52 ;  /* 0x00000034000b7c82 */ /* 0x000fe20008000000 */
[----:B------:R-:W-:-:S07]  /*da20*/  UMOV UR12, UR53 ;  /* 0x00000035000c7c82 */ /* 0x000fce0008000000 */
[----:B------:R2:W-:Y:S01]  /*da30*/  UTMASTG.4D [UR8], [UR4] ;  /* 0x00000008040073b5 */ /* 0x0005e20008018000 */
[----:B------:R0:W-:Y:S01]  /*da40*/  UTMACMDFLUSH ;  /* 0x00000000000079b7 */ /* 0x0001e20000000000 */
[----:B--2---:R-:W-:-:S04]  /*da50*/  DEPBAR.LE SB0, 0x1 ;  /* 0x000080400000791a */ /* 0x004fc80000000000 */
.L_x_74:
[----:B------:R-:W-:Y:S05]  /*da60*/  BSYNC B0 ;  /* 0x0000000000007941 */ /* 0x000fea0003800000 */
.L_x_73:
[----:B------:R-:W-:Y:S01]  /*da70*/  BAR.SYNC.DEFER_BLOCKING 0x1, 0x80 ;  /* 0x0042000000007b1d */ /* 0x000fe20000010000 */
[----:B------:R-:W-:Y:S02]  /*da80*/  F2FP.BF16.F32.PACK_AB R40, R89, R88 ;  /* 0x000000585928723e */ /* 0x000fe400000010ff */
        /* <DEDUP_REMOVED lines=9> */
[----:B------:R2:W-:Y:S01]  /*db20*/  STSM.16.M88.4 [R17], R112 ;  /* 0x0000007011007844 */ /* 0x0005e20000000200 */
[----:B------:R-:W-:Y:S01]  /*db30*/  @!PT LDS RZ, [RZ] ;  /* 0x00000000fffff984 */ /* 0x000fe20000000800 */
[----:B------:R-:W-:Y:S01]  /*db40*/  @!PT LDS RZ, [RZ] ;  /* 0x00000000fffff984 */ /* 0x000fe20000000800 */
[----:B------:R-:W-:Y:S01]  /*db50*/  @!PT LDS RZ, [RZ] ;  /* 0x00000000fffff984 */ /* 0x000fe20000000800 */
[----:B------:R-:W-:Y:S01]  /*db60*/  @!PT LDS RZ, [RZ] ;  /* 0x00000000fffff984 */ /* 0x000fe20000000800 */
[----:B------:R3:W-:Y:S06]  /*db70*/  MEMBAR.ALL.CTA ;  /* 0x0000000000007992 */ /* 0x0007ec0000008000 */
[----:B---3--:R-:W3:Y:S02]  /*db80*/  FENCE.VIEW.ASYNC.S ;  /* 0x00000000000073c6 */ /* 0x008ee40000000000 */
[----:B---3--:R-:W-:Y:S06]  /*db90*/  BAR.SYNC.DEFER_BLOCKING 0x1, 0x80 ;  /* 0x0042000000007b1d */ /* 0x008fec0000010000 */
        /* <DEDUP_REMOVED lines=12> */
[----:B---3--:R-:W-:-:S04]  /*dc60*/  DEPBAR.LE SB0, 0x1 ;  /* 0x000080400000791a */ /* 0x008fc80000000000 */
.L_x_76:
[----:B------:R-:W-:Y:S05]  /*dc70*/  BSYNC B0 ;  /* 0x0000000000007941 */ /* 0x000fea0003800000 */
.L_x_75:
        /* <DEDUP_REMOVED lines=17> */
[----:B----4-:R-:W4:Y:S02]  /*dd90*/  FENCE.VIEW.ASYNC.S ;  /* 0x00000000000073c6 */ /* 0x010f240000000000 */
[----:B----4-:R-:W-:Y:S06]  /*dda0*/  BAR.SYNC.DEFER_BLOCKING 0x1, 0x80 ;  /* 0x0042000000007b1d */ /* 0x010fec0000010000 */
        /* <DEDUP_REMOVED lines=11> */
[----:B----4-:R-:W-:-:S04]  /*de60*/  DEPBAR.LE SB0, 0x1 ;  /* 0x000080400000791a */ /* 0x010fc80000000000 */
.L_x_78:
[----:B------:R-:W-:Y:S05]  /*de70*/  BSYNC B0 ;  /* 0x0000000000007941 */ /* 0x000fea0003800000 */
.L_x_77:
        /* <DEDUP_REMOVED lines=17> */
[----:B-----5:R-:W5:Y:S02]  /*df90*/  FENCE.VIEW.ASYNC.S ;  /* 0x00000000000073c6 */ /* 0x020f640000000000 */
[----:B-----5:R-:W-:Y:S06]  /*dfa0*/  BAR.SYNC.DEFER_BLOCKING 0x1, 0x80 ;  /* 0x0042000000007b1d */ /* 0x020fec0000010000 */
        /* <DEDUP_REMOVED lines=12> */
[----:B-1----:R-:W-:-:S04]  /*e070*/  DEPBAR.LE SB0, 0x1 ;  /* 0x000080400000791a */ /* 0x002fc80000000000 */
.L_x_80:
[----:B------:R-:W-:Y:S05]  /*e080*/  BSYNC B0 ;  /* 0x0000000000007941 */ /* 0x000fea0003800000 */
.L_x_79:
[----:B------:R-:W-:Y:S06]  /*e090*/  BAR.SYNC.DEFER_BLOCKING 0x1, 0x80 ;  /* 0x0042000000007b1d */ /* 0x000fec0000010000 */
[----:B------:R-:W-:Y:S01]  /*e0a0*/  BSSY B0, `(.L_x_81) ;  /* 0x0000015000007945 */ /* 0x000fe20003800000 */
[----:B------:R1:W-:Y:S04]  /*e0b0*/  STSM.16.M88.4 [R3], R56 ;  /* 0x0000003803007844 */ /* 0x0003e80000000200 */
        /* <DEDUP_REMOVED lines=17> */
[----:B------:R1:W-:Y:S02]  /*e1d0*/  UTMASTG.4D [UR8], [UR4] ;  /* 0x00000008040073b5 */ /* 0x0003e40008018000 */
[----:B-1----:R0:W-:Y:S02]  /*e1e0*/  UTMACMDFLUSH ;  /* 0x00000000000079b7 */ /* 0x0021e40000000000 */
.L_x_82:
[----:B------:R-:W-:Y:S05]  /*e1f0*/  BSYNC B0 ;  /* 0x0000000000007941 */ /* 0x000fea0003800000 */
.L_x_81:
[----:B------:R-:W-:-:S04]  /*e200*/  DEPBAR.LE SB0, 0x0 ;  /* 0x000080000000791a */ /* 0x000fc80000000000 */
[----:B------:R-:W-:Y:S05]  /*e210*/  EXIT ;  /* 0x000000000000794d */ /* 0x000fea0003800000 */
        .weak           $__internal_0_$__cuda_sm20_rcp_rn_f32_slowpath
        .type           $__internal_0_$__cuda_sm20_rcp_rn_f32_slowpath,@function
        .size           $__internal_0_$__cuda_sm20_rcp_rn_f32_slowpath,(.L_x_88 - $__internal_0_$__cuda_sm20_rcp_rn_f32_slowpath)
$__internal_0_$__cuda_sm20_rcp_rn_f32_slowpath:
[----:B------:R-:W-:Y:S01]  /*e220*/  IMAD.SHL.U32 R0, R2, 0x2, RZ ;  /* 0x0000000202007824 */ /* 0x000fe200078e00ff */
[----:B------:R-:W-:Y:S04]  /*e230*/  BSSY B2, `(.L_x_83) ;  /* 0x0000030000027945 */ /* 0x000fe80003800000 */
[----:B------:R-:W-:-:S04]  /*e240*/  SHF.R.U32.HI R27, RZ, 0x18, R0 ;  /* 0x00000018ff1b7819 */ /* 0x000fc80000011600 */
[----:B------:R-:W-:-:S13]  /*e250*/  ISETP.NE.U32.AND P0, PT, R27, RZ, PT ;  /* 0x000000ff1b00720c */ /* 0x000fda0003f05070 */
[----:B------:R-:W-:Y:S05]  /*e260*/  @P0 BRA `(.L_x_84) ;  /* 0x0000000000280947 */ /* 0x000fea0003800000 */
[----:B------:R-:W-:-:S04]  /*e270*/  SHF.L.U32 R0, R2, 0x1, RZ ;  /* 0x0000000102007819 */ /* 0x000fc800000006ff */
[----:B------:R-:W-:-:S13]  /*e280*/  ISETP.NE.AND P0, PT, R0, RZ, PT ;  /* 0x000000ff0000720c */ /* 0x000fda0003f05270 */
[----:B------:R-:W-:Y:S01]  /*e290*/  @P0 FFMA R25, R2, 1.84467440737095516160e+19, RZ ;  /* 0x5f80000002190823 */ /* 0x000fe200000000ff */
[----:B------:R-:W-:Y:S08]  /*e2a0*/  @!P0 MUFU.RCP R3, R2 ;  /* 0x0000000200038308 */ /* 0x000ff00000001000 */
[----:B------:R-:W1:Y:S02]  /*e2b0*/  @P0 MUFU.RCP R0, R25 ;  /* 0x0000001900000308 */ /* 0x000e640000001000 */
[----:B-1----:R-:W-:-:S04]  /*e2c0*/  @P0 FFMA R26, R25, R0, -1 ;  /* 0xbf800000191a0423 */ /* 0x002fc80000000000 */
[----:B------:R-:W-:-:S04]  /*e2d0*/  @P0 FADD.FTZ R27, -R26, -RZ ;  /* 0x800000ff1a1b0221 */ /* 0x000fc80000010100 */
[----:B------:R-:W-:-:S04]  /*e2e0*/  @P0 FFMA R0, R0, R27, R0 ;  /* 0x0000001b00000223 */ /* 0x000fc80000000000 */
[----:B------:R-:W-:Y:S01]  /*e2f0*/  @P0 FFMA R3, R0, 1.84467440737095516160e+19, RZ ;  /* 0x5f80000000030823 */ /* 0x000fe200000000ff */
[----:B------:R-:W-:Y:S06]  /*e300*/  BRA `(.L_x_85) ;  /* 0x0000000000887947 */ /* 0x000fec0003800000 */
.L_x_84:
[----:B------:R-:W-:-:S04]  /*e310*/  IADD3 R33, R27, -0xfd, RZ ;  /* 0xffffff031b217810 */ /* 0x000fc80007ffe0ff */
[----:B------:R-:W-:-:S13]  /*e320*/  ISETP.GT.U32.AND P0, PT, R33, 0x1, PT ;  /* 0x000000012100780c */ /* 0x000fda0003f04070 */
[----:B------:R-:W-:Y:S05]  /*e330*/  @P0 BRA `(.L_x_86) ;  /* 0x0000000000780947 */ /* 0x000fea0003800000 */
[----:B------:R-:W-:Y:S01]  /*e340*/  LOP3.LUT R0, R2, 0x7fffff, RZ, 0xc0, !PT ;  /* 0x007fffff02007812 */ /* 0x000fe200078ec0ff */
[----:B------:R-:W-:-:S03]  /*e350*/  IMAD.MOV.U32 R28, RZ, RZ, 0x3 ;  /* 0x00000003ff1c7424 */ /* 0x000fc600078e00ff */
[----:B------:R-:W-:Y:S02]  /*e360*/  LOP3.LUT R0, R0, 0x3f800000, RZ, 0xfc, !PT ;  /* 0x3f80000000007812 */ /* 0x000fe400078efcff */
[----:B------:R-:W-:Y:S02]  /*e370*/  SHF.L.U32 R28, R28, R33, RZ ;  /* 0x000000211c1c7219 */ /* 0x000fe400000006ff */
[----:B------:R-:W1:Y:S02]  /*e380*/  MUFU.RCP R3, R0 ;  /* 0x0000000000037308 */ /* 0x000e640000001000 */
[----:B-1----:R-:W-:-:S04]  /*e390*/  FFMA R25, R0, R3, -1 ;  /* 0xbf80000000197423 */ /* 0x002fc80000000003 */
[----:B------:R-:W-:-:S04]  /*e3a0*/  FADD.FTZ R26, -R25, -RZ ;  /* 0x800000ff191a7221 */ /* 0x000fc80000010100 */
[CCC-:B------:R-:W-:Y:S01]  /*e3b0*/  FFMA.RM R25, R3.reuse, R26.reuse, R3.reuse ;  /* 0x0000001a03197223 */ /* 0x1c0fe20000004003 */
[----:B------:R-:W-:-:S04]  /*e3c0*/  FFMA.RP R26, R3, R26, R3 ;  /* 0x0000001a031a7223 */ /* 0x000fc80000008003 */
[C---:B------:R-:W-:Y:S02]  /*e3d0*/  LOP3.LUT R3, R25.reuse, 0x7fffff, RZ, 0xc0, !PT ;  /* 0x007fffff19037812 */ /* 0x040fe400078ec0ff */
[----:B------:R-:W-:Y:S02]  /*e3e0*/  FSETP.NEU.FTZ.AND P0, PT, R25, R26, PT ;  /* 0x0000001a1900720b */ /* 0x000fe40003f1d000 */
[----:B------:R-:W-:Y:S02]  /*e3f0*/  LOP3.LUT R3, R3, 0x800000, RZ, 0xfc, !PT ;  /* 0x0080000003037812 */ /* 0x000fe400078efcff */
[----:B------:R-:W-:Y:S02]  /*e400*/  SEL R25, RZ, 0xffffffff, !P0 ;  /* 0xffffffffff197807 */ /* 0x000fe40004000000 */
[----:B------:R-:W-:Y:S02]  /*e410*/  LOP3.LUT R28, R28, R3, RZ, 0xc0, !PT ;  /* 0x000000031c1c7212 */ /* 0x000fe400078ec0ff */
[----:B------:R-:W-:-:S02]  /*e420*/  IADD3 R0, -R25, RZ, RZ ;  /* 0x000000ff19007210 */ /* 0x000fc40007ffe1ff */
[-C--:B------:R-:W-:Y:S02]  /*e430*/  SHF.R.U32.HI R28, RZ, R33.reuse, R28 ;  /* 0x00000021ff1c7219 */ /* 0x080fe4000001161c */
[----:B------:R-:W-:Y:S02]  /*e440*/  LOP3.LUT P1, RZ, R0, R33, R3, 0xf8, !PT ;  /* 0x0000002100ff7212 */ /* 0x000fe4000782f803 */
[C---:B------:R-:W-:Y:S02]  /*e450*/  LOP3.LUT P0, RZ, R28.reuse, 0x1, RZ, 0xc0, !PT ;  /* 0x000000011cff7812 */ /* 0x040fe4000780c0ff */
[----:B------:R-:W-:-:S04]  /*e460*/  LOP3.LUT P2, RZ, R28, 0x2, RZ, 0xc0, !PT ;  /* 0x000000021cff7812 */ /* 0x000fc8000784c0ff */
[----:B------:R-:W-:Y:S02]  /*e470*/  PLOP3.LUT P0, PT, P0, P1, P2, 0xe0, 0x0 ;  /* 0x000000000000781c */ /* 0x000fe40000703c20 */
[----:B------:R-:W-:Y:S02]  /*e480*/  LOP3.LUT P1, RZ, R2, 0x7fffff, RZ, 0xc0, !PT ;  /* 0x007fffff02ff7812 */ /* 0x000fe4000782c0ff */
[----:B------:R-:W-:-:S04]  /*e490*/  SEL R0, RZ, 0x1, !P0 ;  /* 0x00000001ff007807 */ /* 0x000fc80004000000 */
[----:B------:R-:W-:-:S04]  /*e4a0*/  IADD3 R0, -R0, RZ, RZ ;  /* 0x000000ff00007210 */ /* 0x000fc80007ffe1ff */
[----:B------:R-:W-:Y:S01]  /*e4b0*/  ISETP.GE.AND P0, PT, R0, RZ, PT ;  /* 0x000000ff0000720c */ /* 0x000fe20003f06270 */
[----:B------:R-:W-:-:S05]  /*e4c0*/  VIADD R0, R27, 0xffffff04 ;  /* 0xffffff041b007836 */ /* 0x000fca0000000000 */
[----:B------:R-:W-:-:S07]  /*e4d0*/  SHF.R.U32.HI R3, RZ, R0, R3 ;  /* 0x00000000ff037219 */ /* 0x000fce0000011603 */
[----:B------:R-:W-:-:S04]  /*e4e0*/  @!P0 IADD3 R3, R3, 0x1, RZ ;  /* 0x0000000103038810 */ /* 0x000fc80007ffe0ff */
[----:B------:R-:W-:-:S04]  /*e4f0*/  @!P1 SHF.L.U32 R3, R3, 0x1, RZ ;  /* 0x0000000103039819 */ /* 0x000fc800000006ff */
[----:B------:R-:W-:Y:S01]  /*e500*/  LOP3.LUT R3, R3, 0x80000000, R2, 0xf8, !PT ;  /* 0x8000000003037812 */ /* 0x000fe200078ef802 */
[----:B------:R-:W-:Y:S06]  /*e510*/  BRA `(.L_x_85) ;  /* 0x0000000000047947 */ /* 0x000fec0003800000 */
.L_x_86:
[----:B------:R1:W2:Y:S02]  /*e520*/  MUFU.RCP R3, R2 ;  /* 0x0000000200037308 */ /* 0x0002a40000001000 */
.L_x_85:
[----:B------:R-:W-:Y:S05]  /*e530*/  BSYNC B2 ;  /* 0x0000000000027941 */ /* 0x000fea0003800000 */
.L_x_83:
[----:B--2---:R-:W-:Y:S01]  /*e540*/  IMAD.MOV.U32 R0, RZ, RZ, R3 ;  /* 0x000000ffff007224 */ /* 0x004fe200078e0003 */
[----:B-1----:R-:W-:Y:S02]  /*e550*/  MOV R2, R29 ;  /* 0x0000001d00027202 */ /* 0x002fe40000000f00 */
[----:B------:R-:W-:-:S04]  /*e560*/  MOV R3, 0x0 ;  /* 0x0000000000037802 */ /* 0x000fc80000000f00 */
[----:B------:R-:W-:Y:S05]  /*e570*/  RET.REL.NODEC R2 `(_ZN7cutlass13device_kernelINS_4fmha6kernel13FmhaKernelTmaINS1_10collective15FmhaMainloopTmaINS_10bfloat16_tEfN4cute5tupleIJNS7_1CILi64EEESA_NS9_ILi224EEEEEENS4_12CausalFusionEJEEENS4_15FmhaFwdEpilogueIS6_fNS8_IJSA_SB_SA_EEEEEJEEEEEvNT_6ParamsE) ;  /* 0xffffff1802a07950 */ /* 0x000fea0003c3ffff */
.L_x_87:
[----:B------:R-:W-:-:S00]  /*e580*/  BRA `(.L_x_87) ;  /* 0xfffffffc00fc7947 */ /* 0x000fc0000383ffff */
[----:B------:R-:W-:-:S00]  /*e590*/  NOP ;  /* 0x0000000000007918 */ /* 0x000fc00000000000 */
        /* <DEDUP_REMOVED lines=14> */
.L_x_88:


//--------------------- .nv.global.init           --------------------------
	.section	.nv.global.init,"aw",@progbits
.nv.global.init:
	.type		$str$23,@object
	.size		$str$23,($str$24 - $str$23)
$str$23:
        /*0000*/ 	.byte	0x28, 0x61, 0x64, 0x64, 0x72, 0x65, 0x73, 0x73, 0x20, 0x26, 0x20, 0x6d, 0x61, 0x73, 0x6b, 0x29
        /*0010*/ 	.byte	0x20, 0x3d, 0x3d, 0x20, 0x30, 0x00
	.type		$str$24,@object
	.size		$str$24,(__unnamed_1 - $str$24)
$str$24:
        /*0016*/ 	.byte	0x2f, 0x74, 0x6d, 0x70, 0x2f, 0x63, 0x75, 0x74, 0x6c, 0x61, 0x73, 0x73, 0x5f, 0x73, 0x77, 0x65
        /*0026*/ 	.byte	0x65, 0x70, 0x5f, 0x73, 0x72, 0x63, 0x2f, 0x69, 0x6e, 0x63, 0x6c, 0x75, 0x64, 0x65, 0x2f, 0x63
        /*0036*/ 	.byte	0x75, 0x74, 0x65, 0x2f, 0x70, 0x6f, 0x69, 0x6e, 0x74, 0x65, 0x72, 0x5f, 0x66, 0x6c, 0x61, 0x67
        /*0046*/ 	.byte	0x67, 0x65, 0x64, 0x2e, 0x68, 0x70, 0x70, 0x00
	.type		__unnamed_1,@object
	.size		__unnamed_1,(__unnamed_2 - __unnamed_1)
__unnamed_1:
        /*004e*/ 	.byte	0x61, 0x75, 0x74, 0x6f, 0x20, 0x63, 0x75, 0x74, 0x65, 0x3a, 0x3a, 0x61, 0x73, 0x5f, 0x70, 0x6f
        /* <DEDUP_REMOVED lines=27> */
        /*020e*/ 	.byte	0x32, 0x30, 0x34, 0x38, 0x3e, 0x3e, 0x3e, 0x3e, 0x3e, 0x5d, 0x00
	.type		__unnamed_2,@object
	.size		__unnamed_2,(.L_1 - __unnamed_2)
__unnamed_2:
        /* <DEDUP_REMOVED lines=29> */
.L_1:


//--------------------- .nv.shared._ZN7cutlass13device_kernelINS_4fmha6kernel13FmhaKernelTmaINS1_10collective15FmhaMainloopTmaINS_10bfloat16_tEfN4cute5tupleIJNS7_1CILi64EEESA_NS9_ILi224EEEEEENS4_12CausalFusionEJEEENS4_15FmhaFwdEpilogueIS6_fNS8_IJSA_SB_SA_EEEEEJEEEEEvNT_6ParamsE --------------------------
	.section	.nv.shared._ZN7cutlass13device_kernelINS_4fmha6kernel13FmhaKernelTmaINS1_10collective15FmhaMainloopTmaINS_10bfloat16_tEfN4cute5tupleIJNS7_1CILi64EEESA_NS9_ILi224EEEEEENS4_12CausalFusionEJEEENS4_15FmhaFwdEpilogueIS6_fNS8_IJSA_SB_SA_EEEEEJEEEEEvNT_6ParamsE,"aw",@nobits
	.sectionflags	@""
	.align	16
	.zero		1024


//--------------------- .nv.shared.reserved.0     --------------------------
	.section	.nv.shared.reserved.0,"aw",@nobits
	.weak		__nv_reservedSMEM_offset_0_alias
	.size		__nv_reservedSMEM_offset_0_alias, 0, 0
	.other		__nv_reservedSMEM_offset_0_alias,@"STO_CUDA_RESERVED_SHARED STV_DEFAULT"
__nv_reservedSMEM_offset_0_alias:
	.zero		0


//--------------------- .nv.global                --------------------------
	.section	.nv.global,"aw",@nobits
.nv.global:
	.type		_ZN39_INTERNAL_a9036814_4_k_cu_7ec15c3d_29164cute1_E,@object
	.size		_ZN39_INTERNAL_a9036814_4_k_cu_7ec15c3d_29164cute1_E,(_ZN39_INTERNAL_a9036814_4_k_cu_7ec15c3d_29164cuda3std3__45__cpo6cbeginE - _ZN39_INTERNAL_a9036814_4_k_cu_7ec15c3d_29164cute1_E)
_ZN39_INTERNAL_a9036814_4_k_cu_7ec15c3d_29164cute1_E:
	.zero		1
	.type		_ZN39_INTERNAL_a9036814_4_k_cu_7ec15c3d_29164cuda3std3__45__cpo6cbeginE,@object
	.size		_ZN39_INTERNAL_a9036814_4_k_cu_7ec15c3d_29164cuda3std3__45__cpo6cbeginE,(_ZN39_INTERNAL_a9036814_4_k_cu_7ec15c3d_29164cuda3std3__48in_placeE - _ZN39_INTERNAL_a9036814_4_k_cu_7ec15c3d_29164cuda3std3__45__cpo6cbeginE)
_ZN39_INTERNAL_a9036814_4_k_cu_7ec15c3d_29164cuda3std3__45__cpo6cbeginE:
	.zero		1
	.type		_ZN39_INTERNAL_a9036814_4_k_cu_7ec15c3d_29164cuda3std3__48in_placeE,@object
	.size		_ZN39_INTERNAL_a9036814_4_k_cu_7ec15c3d_29164cuda3std3__48in_placeE,(_ZN39_INTERNAL_a9036814_4_k_cu_7ec15c3d_29164cuda3std6ranges3__45__cpo9iter_moveE - _ZN39_INTERNAL_a9036814_4_k_cu_7ec15c3d_29164cuda3std3__48in_placeE)
_ZN39_INTERNAL_a9036814_4_k_cu_7ec15c3d_29164cuda3std3__48in_placeE:
	.zero		1
	.type		_ZN39_INTERNAL_a9036814_4_k_cu_7ec15c3d_29164cuda3std6ranges3__45__cpo9iter_moveE,@object
	.size		_ZN39_INTERNAL_a9036814_4_k_cu_7ec15c3d_29164cuda3std6ranges3__45__cpo9iter_moveE,(_ZN39_INTERNAL_a9036814_4_k_cu_7ec15c3d_29164cuda3std3__45__cpo5beginE - _ZN39_INTERNAL_a9036814_4_k_cu_7ec15c3d_29164cuda3std6ranges3__45__cpo9iter_moveE)
_ZN39_INTERNAL_a9036814_4_k_cu_7ec15c3d_29164cuda3std6ranges3__45__cpo9iter_moveE:
	.zero		1
	.type		_ZN39_INTERNAL_a9036814_4_k_cu_7ec15c3d_29164cuda3std3__45__cpo5beginE,@object
	.size		_ZN39_INTERNAL_a9036814_4_k_cu_7ec15c3d_29164cuda3std3__45__cpo5beginE,(_ZN39_INTERNAL_a9036814_4_k_cu_7ec15c3d_29164cuda3std3__441_GLOBAL__N__a9036814_4_k_cu_7ec15c3d_29166ignoreE - _ZN39_INTERNAL_a9036814_4_k_cu_7ec15c3d_29164cuda3std3__45__cpo5beginE)
_ZN39_INTERNAL_a9036814_4_k_cu_7ec15c3d_29164cuda3std3__45__cpo5beginE:
	.zero		1
	.type		_ZN39_INTERNAL_a9036814_4_k_cu_7ec15c3d_29164cuda3std3__441_GLOBAL__N__a9036814_4_k_cu_7ec15c3d_29166ignoreE,@object
	.size		_ZN39_INTERNAL_a9036814_4_k_cu_7ec15c3d_29164cuda3std3__441_GLOBAL__N__a9036814_4_k_cu_7ec15c3d_29166ignoreE,(_ZN39_INTERNAL_a9036814_4_k_cu_7ec15c3d_29164cute7productE - _ZN39_INTERNAL_a9036814_4_k_cu_7ec15c3d_29164cuda3std3__441_GLOBAL__N__a9036814_4_k_cu_7ec15c3d_29166ignoreE)
_ZN39_INTERNAL_a9036814_4_k_cu_7ec15c3d_29164cuda3std3__441_GLOBAL__N__a9036814_4_k_cu_7ec15c3d_29166ignoreE:
	.zero		1
	.type		_ZN39_INTERNAL_a9036814_4_k_cu_7ec15c3d_29164cute7productE,@object
	.size		_ZN39_INTERNAL_a9036814_4_k_cu_7ec15c3d_29164cute7productE,(_ZN39_INTERNAL_a9036814_4_k_cu_7ec15c3d_29164cuda3std3__45__cpo3endE - _ZN39_INTERNAL_a9036814_4_k_cu_7ec15c3d_29164cute7productE)
_ZN39_INTERNAL_a9036814_4_k_cu_7ec15c3d_29164cute7productE:
	.zero		1
	.type		_ZN39_INTERNAL_a9036814_4_k_cu_7ec15c3d_29164cuda3std3__45__cpo3endE,@object
	.size		_ZN39_INTERNAL_a9036814_4_k_cu_7ec15c3d_29164cuda3std3__45__cpo3endE,(_ZN39_INTERNAL_a9036814_4_k_cu_7ec15c3d_29164cuda3std3__419piecewise_constructE - _ZN39_INTERNAL_a9036814_4_k_cu_7ec15c3d_29164cuda3std3__45__cpo3endE)
_ZN39_INTERNAL_a9036814_4_k_cu_7ec15c3d_29164cuda3std3__45__cpo3endE:
	.zero		1
	.type		_ZN39_INTERNAL_a9036814_4_k_cu_7ec15c3d_29164cuda3std3__419piecewise_constructE,@object
	.size		_ZN39_INTERNAL_a9036814_4_k_cu_7ec15c3d_29164cuda3std3__419piecewise_constructE,(_ZN39_INTERNAL_a9036814_4_k_cu_7ec15c3d_29164cuda3std3__45__cpo4cendE - _ZN39_INTERNAL_a9036814_4_k_cu_7ec15c3d_29164cuda3std3__419piecewise_constructE)
_ZN39_INTERNAL_a9036814_4_k_cu_7ec15c3d_29164cuda3std3__419piecewise_constructE:
	.zero		1
	.type		_ZN39_INTERNAL_a9036814_4_k_cu_7ec15c3d_29164cuda3std3__45__cpo4cendE,@object
	.size		_ZN39_INTERNAL_a9036814_4_k_cu_7ec15c3d_29164cuda3std3__45__cpo4cendE,(_ZN39_INTERNAL_a9036814_4_k_cu_7ec15c3d_29164cuda3std6ranges3__45__cpo4swapE - _ZN39_INTERNAL_a9036814_4_k_cu_7ec15c3d_29164cuda3std3__45__cpo4cendE)
_ZN39_INTERNAL_a9036814_4_k_cu_7ec15c3d_29164cuda3std3__45__cpo4cendE:
	.zero		1
	.type		_ZN39_INTERNAL_a9036814_4_k_cu_7ec15c3d_29164cuda3std6ranges3__45__cpo4swapE,@object
	.size		_ZN39_INTERNAL_a9036814_4_k_cu_7ec15c3d_29164cuda3std6ranges3__45__cpo4swapE,(.L_9 - _ZN39_INTERNAL_a9036814_4_k_cu_7ec15c3d_29164cuda3std6ranges3__45__cpo4swapE)
_ZN39_INTERNAL_a9036814_4_k_cu_7ec15c3d_29164cuda3std6ranges3__45__cpo4swapE:
	.zero		1
.L_9:


//--------------------- .nv.constant0._ZN7cutlass13device_kernelINS_4fmha6kernel13FmhaKernelTmaINS1_10collective15FmhaMainloopTmaINS_10bfloat16_tEfN4cute5tupleIJNS7_1CILi64EEESA_NS9_ILi224EEEEEENS4_12CausalFusionEJEEENS4_15FmhaFwdEpilogueIS6_fNS8_IJSA_SB_SA_EEEEEJEEEEEvNT_6ParamsE --------------------------
	.section	.nv.constant0._ZN7cutlass13device_kernelINS_4fmha6kernel13FmhaKernelTmaINS1_10collective15FmhaMainloopTmaINS_10bfloat16_tEfN4cute5tupleIJNS7_1CILi64EEESA_NS9_ILi224EEEEEENS4_12CausalFusionEJEEENS4_15FmhaFwdEpilogueIS6_fNS8_IJSA_SB_SA_EEEEEJEEEEEvNT_6ParamsE,"a",@progbits
	.sectionflags	@""
	.align	4
.nv.constant0._ZN7cutlass13device_kernelINS_4fmha6kernel13FmhaKernelTmaINS1_10collective15FmhaMainloopTmaINS_10bfloat16_tEfN4cute5tupleIJNS7_1CILi64EEESA_NS9_ILi224EEEEEENS4_12CausalFusionEJEEENS4_15FmhaFwdEpilogueIS6_fNS8_IJSA_SB_SA_EEEEEJEEEEEvNT_6ParamsE:
	.zero		2688


//--------------------- SYMBOLS --------------------------

	.type		.nv.reservedSmem.offset0,@object
	.size		.nv.reservedSmem.offset0,0x4
	.type		__assertfail,@function
